//
// Generated by NVIDIA NVVM Compiler
//
// Compiler Build ID: CL-36424714
// Cuda compilation tools, release 13.0, V13.0.88
// Based on NVVM 20.0.0
//

.version 9.0
.target sm_100
.address_size 64

	// .globl	_Z13rpe_v_forwardiiiiiiiPKiS0_S0_S0_PKfS2_S2_S2_Pf

.visible .entry _Z13rpe_v_forwardiiiiiiiPKiS0_S0_S0_PKfS2_S2_S2_Pf(
	.param .u32 _Z13rpe_v_forwardiiiiiiiPKiS0_S0_S0_PKfS2_S2_S2_Pf_param_0,
	.param .u32 _Z13rpe_v_forwardiiiiiiiPKiS0_S0_S0_PKfS2_S2_S2_Pf_param_1,
	.param .u32 _Z13rpe_v_forwardiiiiiiiPKiS0_S0_S0_PKfS2_S2_S2_Pf_param_2,
	.param .u32 _Z13rpe_v_forwardiiiiiiiPKiS0_S0_S0_PKfS2_S2_S2_Pf_param_3,
	.param .u32 _Z13rpe_v_forwardiiiiiiiPKiS0_S0_S0_PKfS2_S2_S2_Pf_param_4,
	.param .u32 _Z13rpe_v_forwardiiiiiiiPKiS0_S0_S0_PKfS2_S2_S2_Pf_param_5,
	.param .u32 _Z13rpe_v_forwardiiiiiiiPKiS0_S0_S0_PKfS2_S2_S2_Pf_param_6,
	.param .u64 .ptr .align 1 _Z13rpe_v_forwardiiiiiiiPKiS0_S0_S0_PKfS2_S2_S2_Pf_param_7,
	.param .u64 .ptr .align 1 _Z13rpe_v_forwardiiiiiiiPKiS0_S0_S0_PKfS2_S2_S2_Pf_param_8,
	.param .u64 .ptr .align 1 _Z13rpe_v_forwardiiiiiiiPKiS0_S0_S0_PKfS2_S2_S2_Pf_param_9,
	.param .u64 .ptr .align 1 _Z13rpe_v_forwardiiiiiiiPKiS0_S0_S0_PKfS2_S2_S2_Pf_param_10,
	.param .u64 .ptr .align 1 _Z13rpe_v_forwardiiiiiiiPKiS0_S0_S0_PKfS2_S2_S2_Pf_param_11,
	.param .u64 .ptr .align 1 _Z13rpe_v_forwardiiiiiiiPKiS0_S0_S0_PKfS2_S2_S2_Pf_param_12,
	.param .u64 .ptr .align 1 _Z13rpe_v_forwardiiiiiiiPKiS0_S0_S0_PKfS2_S2_S2_Pf_param_13,
	.param .u64 .ptr .align 1 _Z13rpe_v_forwardiiiiiiiPKiS0_S0_S0_PKfS2_S2_S2_Pf_param_14,
	.param .u64 .ptr .align 1 _Z13rpe_v_forwardiiiiiiiPKiS0_S0_S0_PKfS2_S2_S2_Pf_param_15
)
{
	.reg .pred 	%p<16>;
	.reg .b32 	%r<129>;
	.reg .b32 	%f<9>;
	.reg .b64 	%rd<44>;

	ld.param.u32 	%r39, [_Z13rpe_v_forwardiiiiiiiPKiS0_S0_S0_PKfS2_S2_S2_Pf_param_1];
	ld.param.u32 	%r35, [_Z13rpe_v_forwardiiiiiiiPKiS0_S0_S0_PKfS2_S2_S2_Pf_param_2];
	ld.param.u32 	%r36, [_Z13rpe_v_forwardiiiiiiiPKiS0_S0_S0_PKfS2_S2_S2_Pf_param_4];
	ld.param.u32 	%r37, [_Z13rpe_v_forwardiiiiiiiPKiS0_S0_S0_PKfS2_S2_S2_Pf_param_5];
	ld.param.u32 	%r38, [_Z13rpe_v_forwardiiiiiiiPKiS0_S0_S0_PKfS2_S2_S2_Pf_param_6];
	ld.param.u64 	%rd15, [_Z13rpe_v_forwardiiiiiiiPKiS0_S0_S0_PKfS2_S2_S2_Pf_param_8];
	ld.param.u64 	%rd8, [_Z13rpe_v_forwardiiiiiiiPKiS0_S0_S0_PKfS2_S2_S2_Pf_param_9];
	ld.param.u64 	%rd9, [_Z13rpe_v_forwardiiiiiiiPKiS0_S0_S0_PKfS2_S2_S2_Pf_param_10];
	ld.param.u64 	%rd10, [_Z13rpe_v_forwardiiiiiiiPKiS0_S0_S0_PKfS2_S2_S2_Pf_param_11];
	ld.param.u64 	%rd11, [_Z13rpe_v_forwardiiiiiiiPKiS0_S0_S0_PKfS2_S2_S2_Pf_param_12];
	ld.param.u64 	%rd12, [_Z13rpe_v_forwardiiiiiiiPKiS0_S0_S0_PKfS2_S2_S2_Pf_param_13];
	ld.param.u64 	%rd13, [_Z13rpe_v_forwardiiiiiiiPKiS0_S0_S0_PKfS2_S2_S2_Pf_param_14];
	ld.param.u64 	%rd14, [_Z13rpe_v_forwardiiiiiiiPKiS0_S0_S0_PKfS2_S2_S2_Pf_param_15];
	cvta.to.global.u64 	%rd1, %rd15;
	mov.u32 	%r40, %ctaid.x;
	mov.u32 	%r41, %ntid.x;
	mov.u32 	%r42, %tid.x;
	mad.lo.s32 	%r1, %r40, %r41, %r42;
	mov.u32 	%r2, %ctaid.y;
	mov.u32 	%r3, %ctaid.z;
	mul.lo.s32 	%r43, %r35, %r39;
	setp.ge.s32 	%p1, %r1, %r43;
	setp.ge.s32 	%p2, %r2, %r36;
	or.pred  	%p3, %p1, %p2;
	setp.ge.s32 	%p4, %r3, %r37;
	or.pred  	%p5, %p3, %p4;
	@%p5 bra 	$L__BB0_16;
	cvta.to.global.u64 	%rd16, %rd9;
	mul.wide.s32 	%rd17, %r1, 4;
	add.s64 	%rd18, %rd16, %rd17;
	ld.global.u32 	%r4, [%rd18];
	setp.eq.s32 	%p6, %r4, -1;
	@%p6 bra 	$L__BB0_16;
	div.s32 	%r5, %r1, %r35;
	cvta.to.global.u64 	%rd19, %rd8;
	mul.wide.s32 	%rd20, %r5, 4;
	add.s64 	%rd21, %rd19, %rd20;
	ld.global.u32 	%r6, [%rd21];
	setp.lt.s32 	%p7, %r6, 1;
	mov.b32 	%r128, 0;
	@%p7 bra 	$L__BB0_15;
	and.b32  	%r7, %r6, 15;
	setp.lt.u32 	%p8, %r6, 16;
	mov.b32 	%r121, 0;
	mov.u32 	%r128, %r121;
	@%p8 bra 	$L__BB0_6;
	and.b32  	%r121, %r6, 2147483632;
	neg.s32 	%r115, %r121;
	add.s64 	%rd42, %rd1, 32;
	mov.b32 	%r128, 0;
$L__BB0_5:
	.pragma "nounroll";
	ld.global.u32 	%r48, [%rd42+-32];
	add.s32 	%r49, %r48, %r128;
	ld.global.u32 	%r50, [%rd42+-28];
	add.s32 	%r51, %r50, %r49;
	ld.global.u32 	%r52, [%rd42+-24];
	add.s32 	%r53, %r52, %r51;
	ld.global.u32 	%r54, [%rd42+-20];
	add.s32 	%r55, %r54, %r53;
	ld.global.u32 	%r56, [%rd42+-16];
	add.s32 	%r57, %r56, %r55;
	ld.global.u32 	%r58, [%rd42+-12];
	add.s32 	%r59, %r58, %r57;
	ld.global.u32 	%r60, [%rd42+-8];
	add.s32 	%r61, %r60, %r59;
	ld.global.u32 	%r62, [%rd42+-4];
	add.s32 	%r63, %r62, %r61;
	ld.global.u32 	%r64, [%rd42];
	add.s32 	%r65, %r64, %r63;
	ld.global.u32 	%r66, [%rd42+4];
	add.s32 	%r67, %r66, %r65;
	ld.global.u32 	%r68, [%rd42+8];
	add.s32 	%r69, %r68, %r67;
	ld.global.u32 	%r70, [%rd42+12];
	add.s32 	%r71, %r70, %r69;
	ld.global.u32 	%r72, [%rd42+16];
	add.s32 	%r73, %r72, %r71;
	ld.global.u32 	%r74, [%rd42+20];
	add.s32 	%r75, %r74, %r73;
	ld.global.u32 	%r76, [%rd42+24];
	add.s32 	%r77, %r76, %r75;
	ld.global.u32 	%r78, [%rd42+28];
	add.s32 	%r128, %r78, %r77;
	add.s32 	%r115, %r115, 16;
	add.s64 	%rd42, %rd42, 64;
	setp.ne.s32 	%p9, %r115, 0;
	@%p9 bra 	$L__BB0_5;
$L__BB0_6:
	setp.eq.s32 	%p10, %r7, 0;
	@%p10 bra 	$L__BB0_15;
	and.b32  	%r17, %r6, 7;
	setp.lt.u32 	%p11, %r7, 8;
	@%p11 bra 	$L__BB0_9;
	mul.wide.u32 	%rd22, %r121, 4;
	add.s64 	%rd23, %rd1, %rd22;
	ld.global.u32 	%r80, [%rd23];
	add.s32 	%r81, %r80, %r128;
	ld.global.u32 	%r82, [%rd23+4];
	add.s32 	%r83, %r82, %r81;
	ld.global.u32 	%r84, [%rd23+8];
	add.s32 	%r85, %r84, %r83;
	ld.global.u32 	%r86, [%rd23+12];
	add.s32 	%r87, %r86, %r85;
	ld.global.u32 	%r88, [%rd23+16];
	add.s32 	%r89, %r88, %r87;
	ld.global.u32 	%r90, [%rd23+20];
	add.s32 	%r91, %r90, %r89;
	ld.global.u32 	%r92, [%rd23+24];
	add.s32 	%r93, %r92, %r91;
	ld.global.u32 	%r94, [%rd23+28];
	add.s32 	%r128, %r94, %r93;
	add.s32 	%r121, %r121, 8;
$L__BB0_9:
	setp.eq.s32 	%p12, %r17, 0;
	@%p12 bra 	$L__BB0_15;
	and.b32  	%r23, %r6, 3;
	setp.lt.u32 	%p13, %r17, 4;
	@%p13 bra 	$L__BB0_12;
	mul.wide.u32 	%rd24, %r121, 4;
	add.s64 	%rd25, %rd1, %rd24;
	ld.global.u32 	%r96, [%rd25];
	add.s32 	%r97, %r96, %r128;
	ld.global.u32 	%r98, [%rd25+4];
	add.s32 	%r99, %r98, %r97;
	ld.global.u32 	%r100, [%rd25+8];
	add.s32 	%r101, %r100, %r99;
	ld.global.u32 	%r102, [%rd25+12];
	add.s32 	%r128, %r102, %r101;
	add.s32 	%r121, %r121, 4;
$L__BB0_12:
	setp.eq.s32 	%p14, %r23, 0;
	@%p14 bra 	$L__BB0_15;
	mul.wide.u32 	%rd26, %r121, 4;
	add.s64 	%rd43, %rd1, %rd26;
	neg.s32 	%r126, %r23;
$L__BB0_14:
	.pragma "nounroll";
	ld.global.u32 	%r103, [%rd43];
	add.s32 	%r128, %r103, %r128;
	add.s64 	%rd43, %rd43, 4;
	add.s32 	%r126, %r126, 1;
	setp.ne.s32 	%p15, %r126, 0;
	@%p15 bra 	$L__BB0_14;
$L__BB0_15:
	add.s32 	%r104, %r4, %r128;
	mul.lo.s32 	%r105, %r37, %r36;
	mad.lo.s32 	%r106, %r37, %r2, %r3;
	mad.lo.s32 	%r107, %r105, %r104, %r106;
	cvta.to.global.u64 	%rd27, %rd11;
	mul.wide.s32 	%rd28, %r107, 4;
	add.s64 	%rd29, %rd27, %rd28;
	mad.lo.s32 	%r108, %r36, %r1, %r2;
	cvta.to.global.u64 	%rd30, %rd10;
	mul.wide.s32 	%rd31, %r108, 4;
	add.s64 	%rd32, %rd30, %rd31;
	cvta.to.global.u64 	%rd33, %rd12;
	add.s64 	%rd35, %rd33, %rd17;
	ld.global.f32 	%f1, [%rd35];
	cvt.rmi.f32.f32 	%f2, %f1;
	cvt.rzi.s32.f32 	%r109, %f2;
	max.s32 	%r110, %r109, 0;
	add.s32 	%r111, %r38, -1;
	min.s32 	%r112, %r110, %r111;
	mad.lo.s32 	%r113, %r105, %r112, %r106;
	cvta.to.global.u64 	%rd36, %rd13;
	mul.wide.s32 	%rd37, %r113, 4;
	add.s64 	%rd38, %rd36, %rd37;
	mad.lo.s32 	%r114, %r105, %r5, %r106;
	cvta.to.global.u64 	%rd39, %rd14;
	mul.wide.s32 	%rd40, %r114, 4;
	add.s64 	%rd41, %rd39, %rd40;
	ld.global.f32 	%f3, [%rd32];
	ld.global.f32 	%f4, [%rd29];
	ld.global.f32 	%f5, [%rd38];
	add.f32 	%f6, %f4, %f5;
	mul.f32 	%f7, %f3, %f6;
	atom.global.add.f32 	%f8, [%rd41], %f7;
$L__BB0_16:
	ret;

}
	// .globl	_Z14rpe_v_backwardiiiiiiiPKiS0_S0_S0_PKfS2_S2_S2_PfS3_S3_S3_
.visible .entry _Z14rpe_v_backwardiiiiiiiPKiS0_S0_S0_PKfS2_S2_S2_PfS3_S3_S3_(
	.param .u32 _Z14rpe_v_backwardiiiiiiiPKiS0_S0_S0_PKfS2_S2_S2_PfS3_S3_S3__param_0,
	.param .u32 _Z14rpe_v_backwardiiiiiiiPKiS0_S0_S0_PKfS2_S2_S2_PfS3_S3_S3__param_1,
	.param .u32 _Z14rpe_v_backwardiiiiiiiPKiS0_S0_S0_PKfS2_S2_S2_PfS3_S3_S3__param_2,
	.param .u32 _Z14rpe_v_backwardiiiiiiiPKiS0_S0_S0_PKfS2_S2_S2_PfS3_S3_S3__param_3,
	.param .u32 _Z14rpe_v_backwardiiiiiiiPKiS0_S0_S0_PKfS2_S2_S2_PfS3_S3_S3__param_4,
	.param .u32 _Z14rpe_v_backwardiiiiiiiPKiS0_S0_S0_PKfS2_S2_S2_PfS3_S3_S3__param_5,
	.param .u32 _Z14rpe_v_backwardiiiiiiiPKiS0_S0_S0_PKfS2_S2_S2_PfS3_S3_S3__param_6,
	.param .u64 .ptr .align 1 _Z14rpe_v_backwardiiiiiiiPKiS0_S0_S0_PKfS2_S2_S2_PfS3_S3_S3__param_7,
	.param .u64 .ptr .align 1 _Z14rpe_v_backwardiiiiiiiPKiS0_S0_S0_PKfS2_S2_S2_PfS3_S3_S3__param_8,
	.param .u64 .ptr .align 1 _Z14rpe_v_backwardiiiiiiiPKiS0_S0_S0_PKfS2_S2_S2_PfS3_S3_S3__param_9,
	.param .u64 .ptr .align 1 _Z14rpe_v_backwardiiiiiiiPKiS0_S0_S0_PKfS2_S2_S2_PfS3_S3_S3__param_10,
	.param .u64 .ptr .align 1 _Z14rpe_v_backwardiiiiiiiPKiS0_S0_S0_PKfS2_S2_S2_PfS3_S3_S3__param_11,
	.param .u64 .ptr .align 1 _Z14rpe_v_backwardiiiiiiiPKiS0_S0_S0_PKfS2_S2_S2_PfS3_S3_S3__param_12,
	.param .u64 .ptr .align 1 _Z14rpe_v_backwardiiiiiiiPKiS0_S0_S0_PKfS2_S2_S2_PfS3_S3_S3__param_13,
	.param .u64 .ptr .align 1 _Z14rpe_v_backwardiiiiiiiPKiS0_S0_S0_PKfS2_S2_S2_PfS3_S3_S3__param_14,
	.param .u64 .ptr .align 1 _Z14rpe_v_backwardiiiiiiiPKiS0_S0_S0_PKfS2_S2_S2_PfS3_S3_S3__param_15,
	.param .u64 .ptr .align 1 _Z14rpe_v_backwardiiiiiiiPKiS0_S0_S0_PKfS2_S2_S2_PfS3_S3_S3__param_16,
	.param .u64 .ptr .align 1 _Z14rpe_v_backwardiiiiiiiPKiS0_S0_S0_PKfS2_S2_S2_PfS3_S3_S3__param_17,
	.param .u64 .ptr .align 1 _Z14rpe_v_backwardiiiiiiiPKiS0_S0_S0_PKfS2_S2_S2_PfS3_S3_S3__param_18
)
{
	.reg .pred 	%p<16>;
	.reg .b32 	%r<132>;
	.reg .b32 	%f<17>;
	.reg .b64 	%rd<56>;

	ld.param.u32 	%r37, [_Z14rpe_v_backwardiiiiiiiPKiS0_S0_S0_PKfS2_S2_S2_PfS3_S3_S3__param_1];
	ld.param.u32 	%r33, [_Z14rpe_v_backwardiiiiiiiPKiS0_S0_S0_PKfS2_S2_S2_PfS3_S3_S3__param_2];
	ld.param.u32 	%r34, [_Z14rpe_v_backwardiiiiiiiPKiS0_S0_S0_PKfS2_S2_S2_PfS3_S3_S3__param_4];
	ld.param.u32 	%r35, [_Z14rpe_v_backwardiiiiiiiPKiS0_S0_S0_PKfS2_S2_S2_PfS3_S3_S3__param_5];
	ld.param.u32 	%r36, [_Z14rpe_v_backwardiiiiiiiPKiS0_S0_S0_PKfS2_S2_S2_PfS3_S3_S3__param_6];
	ld.param.u64 	%rd18, [_Z14rpe_v_backwardiiiiiiiPKiS0_S0_S0_PKfS2_S2_S2_PfS3_S3_S3__param_8];
	ld.param.u64 	%rd8, [_Z14rpe_v_backwardiiiiiiiPKiS0_S0_S0_PKfS2_S2_S2_PfS3_S3_S3__param_9];
	ld.param.u64 	%rd9, [_Z14rpe_v_backwardiiiiiiiPKiS0_S0_S0_PKfS2_S2_S2_PfS3_S3_S3__param_10];
	ld.param.u64 	%rd10, [_Z14rpe_v_backwardiiiiiiiPKiS0_S0_S0_PKfS2_S2_S2_PfS3_S3_S3__param_11];
	ld.param.u64 	%rd11, [_Z14rpe_v_backwardiiiiiiiPKiS0_S0_S0_PKfS2_S2_S2_PfS3_S3_S3__param_12];
	ld.param.u64 	%rd12, [_Z14rpe_v_backwardiiiiiiiPKiS0_S0_S0_PKfS2_S2_S2_PfS3_S3_S3__param_13];
	ld.param.u64 	%rd14, [_Z14rpe_v_backwardiiiiiiiPKiS0_S0_S0_PKfS2_S2_S2_PfS3_S3_S3__param_15];
	ld.param.u64 	%rd17, [_Z14rpe_v_backwardiiiiiiiPKiS0_S0_S0_PKfS2_S2_S2_PfS3_S3_S3__param_18];
	cvta.to.global.u64 	%rd1, %rd18;
	mov.u32 	%r38, %ctaid.x;
	mov.u32 	%r39, %ntid.x;
	mov.u32 	%r40, %tid.x;
	mad.lo.s32 	%r1, %r38, %r39, %r40;
	mov.u32 	%r2, %ctaid.y;
	mov.u32 	%r3, %ctaid.z;
	mul.lo.s32 	%r41, %r33, %r37;
	setp.ge.s32 	%p1, %r1, %r41;
	setp.ge.s32 	%p2, %r2, %r34;
	or.pred  	%p3, %p1, %p2;
	setp.ge.s32 	%p4, %r3, %r35;
	or.pred  	%p5, %p3, %p4;
	@%p5 bra 	$L__BB1_16;
	cvta.to.global.u64 	%rd19, %rd9;
	mul.wide.s32 	%rd20, %r1, 4;
	add.s64 	%rd21, %rd19, %rd20;
	ld.global.u32 	%r4, [%rd21];
	setp.eq.s32 	%p6, %r4, -1;
	@%p6 bra 	$L__BB1_16;
	div.s32 	%r5, %r1, %r33;
	cvta.to.global.u64 	%rd22, %rd8;
	mul.wide.s32 	%rd23, %r5, 4;
	add.s64 	%rd24, %rd22, %rd23;
	ld.global.u32 	%r6, [%rd24];
	setp.lt.s32 	%p7, %r6, 1;
	mov.b32 	%r131, 0;
	@%p7 bra 	$L__BB1_15;
	setp.lt.u32 	%p8, %r6, 16;
	mov.b32 	%r124, 0;
	mov.u32 	%r131, %r124;
	@%p8 bra 	$L__BB1_6;
	and.b32  	%r124, %r6, 2147483632;
	neg.s32 	%r118, %r124;
	add.s64 	%rd54, %rd1, 32;
	mov.b32 	%r131, 0;
$L__BB1_5:
	.pragma "nounroll";
	ld.global.u32 	%r47, [%rd54+-32];
	add.s32 	%r48, %r47, %r131;
	ld.global.u32 	%r49, [%rd54+-28];
	add.s32 	%r50, %r49, %r48;
	ld.global.u32 	%r51, [%rd54+-24];
	add.s32 	%r52, %r51, %r50;
	ld.global.u32 	%r53, [%rd54+-20];
	add.s32 	%r54, %r53, %r52;
	ld.global.u32 	%r55, [%rd54+-16];
	add.s32 	%r56, %r55, %r54;
	ld.global.u32 	%r57, [%rd54+-12];
	add.s32 	%r58, %r57, %r56;
	ld.global.u32 	%r59, [%rd54+-8];
	add.s32 	%r60, %r59, %r58;
	ld.global.u32 	%r61, [%rd54+-4];
	add.s32 	%r62, %r61, %r60;
	ld.global.u32 	%r63, [%rd54];
	add.s32 	%r64, %r63, %r62;
	ld.global.u32 	%r65, [%rd54+4];
	add.s32 	%r66, %r65, %r64;
	ld.global.u32 	%r67, [%rd54+8];
	add.s32 	%r68, %r67, %r66;
	ld.global.u32 	%r69, [%rd54+12];
	add.s32 	%r70, %r69, %r68;
	ld.global.u32 	%r71, [%rd54+16];
	add.s32 	%r72, %r71, %r70;
	ld.global.u32 	%r73, [%rd54+20];
	add.s32 	%r74, %r73, %r72;
	ld.global.u32 	%r75, [%rd54+24];
	add.s32 	%r76, %r75, %r74;
	ld.global.u32 	%r77, [%rd54+28];
	add.s32 	%r131, %r77, %r76;
	add.s32 	%r118, %r118, 16;
	add.s64 	%rd54, %rd54, 64;
	setp.ne.s32 	%p9, %r118, 0;
	@%p9 bra 	$L__BB1_5;
$L__BB1_6:
	and.b32  	%r78, %r6, 15;
	setp.eq.s32 	%p10, %r78, 0;
	@%p10 bra 	$L__BB1_15;
	setp.lt.u32 	%p11, %r78, 8;
	@%p11 bra 	$L__BB1_9;
	mul.wide.u32 	%rd25, %r124, 4;
	add.s64 	%rd26, %rd1, %rd25;
	ld.global.u32 	%r81, [%rd26];
	add.s32 	%r82, %r81, %r131;
	ld.global.u32 	%r83, [%rd26+4];
	add.s32 	%r84, %r83, %r82;
	ld.global.u32 	%r85, [%rd26+8];
	add.s32 	%r86, %r85, %r84;
	ld.global.u32 	%r87, [%rd26+12];
	add.s32 	%r88, %r87, %r86;
	ld.global.u32 	%r89, [%rd26+16];
	add.s32 	%r90, %r89, %r88;
	ld.global.u32 	%r91, [%rd26+20];
	add.s32 	%r92, %r91, %r90;
	ld.global.u32 	%r93, [%rd26+24];
	add.s32 	%r94, %r93, %r92;
	ld.global.u32 	%r95, [%rd26+28];
	add.s32 	%r131, %r95, %r94;
	add.s32 	%r124, %r124, 8;
$L__BB1_9:
	and.b32  	%r96, %r6, 7;
	setp.eq.s32 	%p12, %r96, 0;
	@%p12 bra 	$L__BB1_15;
	and.b32  	%r21, %r6, 3;
	setp.lt.u32 	%p13, %r96, 4;
	@%p13 bra 	$L__BB1_12;
	mul.wide.u32 	%rd27, %r124, 4;
	add.s64 	%rd28, %rd1, %rd27;
	ld.global.u32 	%r99, [%rd28];
	add.s32 	%r100, %r99, %r131;
	ld.global.u32 	%r101, [%rd28+4];
	add.s32 	%r102, %r101, %r100;
	ld.global.u32 	%r103, [%rd28+8];
	add.s32 	%r104, %r103, %r102;
	ld.global.u32 	%r105, [%rd28+12];
	add.s32 	%r131, %r105, %r104;
	add.s32 	%r124, %r124, 4;
$L__BB1_12:
	setp.eq.s32 	%p14, %r21, 0;
	@%p14 bra 	$L__BB1_15;
	mul.wide.u32 	%rd29, %r124, 4;
	add.s64 	%rd55, %rd1, %rd29;
	neg.s32 	%r129, %r21;
$L__BB1_14:
	.pragma "nounroll";
	ld.global.u32 	%r106, [%rd55];
	add.s32 	%r131, %r106, %r131;
	add.s64 	%rd55, %rd55, 4;
	add.s32 	%r129, %r129, 1;
	setp.ne.s32 	%p15, %r129, 0;
	@%p15 bra 	$L__BB1_14;
$L__BB1_15:
	ld.param.u64 	%rd53, [_Z14rpe_v_backwardiiiiiiiPKiS0_S0_S0_PKfS2_S2_S2_PfS3_S3_S3__param_17];
	ld.param.u64 	%rd52, [_Z14rpe_v_backwardiiiiiiiPKiS0_S0_S0_PKfS2_S2_S2_PfS3_S3_S3__param_16];
	ld.param.u64 	%rd51, [_Z14rpe_v_backwardiiiiiiiPKiS0_S0_S0_PKfS2_S2_S2_PfS3_S3_S3__param_14];
	add.s32 	%r107, %r4, %r131;
	mul.lo.s32 	%r108, %r35, %r34;
	mad.lo.s32 	%r109, %r35, %r2, %r3;
	mad.lo.s32 	%r110, %r108, %r107, %r109;
	cvta.to.global.u64 	%rd30, %rd11;
	mul.wide.s32 	%rd31, %r110, 4;
	add.s64 	%rd32, %rd30, %rd31;
	cvta.to.global.u64 	%rd33, %rd53;
	add.s64 	%rd34, %rd33, %rd31;
	mad.lo.s32 	%r111, %r34, %r1, %r2;
	cvta.to.global.u64 	%rd35, %rd10;
	mul.wide.s32 	%rd36, %r111, 4;
	add.s64 	%rd37, %rd35, %rd36;
	cvta.to.global.u64 	%rd38, %rd52;
	add.s64 	%rd39, %rd38, %rd36;
	cvta.to.global.u64 	%rd40, %rd12;
	add.s64 	%rd42, %rd40, %rd20;
	ld.global.f32 	%f1, [%rd42];
	cvt.rmi.f32.f32 	%f2, %f1;
	cvt.rzi.s32.f32 	%r112, %f2;
	max.s32 	%r113, %r112, 0;
	add.s32 	%r114, %r36, -1;
	min.s32 	%r115, %r113, %r114;
	mad.lo.s32 	%r116, %r108, %r115, %r109;
	cvta.to.global.u64 	%rd43, %rd51;
	mul.wide.s32 	%rd44, %r116, 4;
	add.s64 	%rd45, %rd43, %rd44;
	cvta.to.global.u64 	%rd46, %rd17;
	add.s64 	%rd47, %rd46, %rd44;
	mad.lo.s32 	%r117, %r108, %r5, %r109;
	cvta.to.global.u64 	%rd48, %rd14;
	mul.wide.s32 	%rd49, %r117, 4;
	add.s64 	%rd50, %rd48, %rd49;
	ld.global.f32 	%f3, [%rd50];
	ld.global.f32 	%f4, [%rd32];
	ld.global.f32 	%f5, [%rd45];
	add.f32 	%f6, %f4, %f5;
	mul.f32 	%f7, %f3, %f6;
	atom.global.add.f32 	%f8, [%rd39], %f7;
	ld.global.f32 	%f9, [%rd50];
	ld.global.f32 	%f10, [%rd37];
	mul.f32 	%f11, %f9, %f10;
	atom.global.add.f32 	%f12, [%rd34], %f11;
	ld.global.f32 	%f13, [%rd50];
	ld.global.f32 	%f14, [%rd37];
	mul.f32 	%f15, %f13, %f14;
	atom.global.add.f32 	%f16, [%rd47], %f15;
$L__BB1_16:
	ret;

}


// ===== COMPILED SASS (sm_100) =====

	.target	sm_100

	.elftype	@"ET_EXEC"


//--------------------- .note.nv.tkinfo           --------------------------
	.section	.note.nv.tkinfo,"",@"SHT_NOTE"
	.sectionflags	@"SHF_NOTE_NV_TKINFO"
	.tkinfo
        /*0018*/ 	.word	0x00000002
        /*0030*/ 	.string	""
        /*0030*/ 	.string	"ptxas"
        /*0030*/ 	.string	"Cuda compilation tools, release 13.0, V13.0.88"
        /*0030*/ 	.string	"Build cuda_13.0.r13.0/compiler.36424714_0"
        /*0030*/ 	.string	"-arch sm_100 -m 64 "



//--------------------- .note.nv.cuinfo           --------------------------
	.section	.note.nv.cuinfo,"",@"SHT_NOTE"
	.sectionflags	@"SHF_NOTE_NV_CUINFO"
        /*0018*/ 	.short	0x0002
        /*001a*/ 	.short	0x0064
        /*001c*/ 	.short	0x0082
	.zero		2


//--------------------- .nv.info                  --------------------------
	.section	.nv.info,"",@"SHT_CUDA_INFO"
	.align	4


	//----- nvinfo : EIATTR_REGCOUNT
	.align		4
        /*0000*/ 	.byte	0x04, 0x2f
        /*0002*/ 	.short	(.L_1 - .L_0)
	.align		4
.L_0:
        /*0004*/ 	.word	index@(_Z13rpe_v_forwardiiiiiiiPKiS0_S0_S0_PKfS2_S2_S2_Pf)
        /*0008*/ 	.word	0x0000001c


	//----- nvinfo : EIATTR_FRAME_SIZE
	.align		4
.L_1:
        /*000c*/ 	.byte	0x04, 0x11
        /*000e*/ 	.short	(.L_3 - .L_2)
	.align		4
.L_2:
        /*0010*/ 	.word	index@(_Z13rpe_v_forwardiiiiiiiPKiS0_S0_S0_PKfS2_S2_S2_Pf)
        /*0014*/ 	.word	0x00000000


	//----- nvinfo : EIATTR_REGCOUNT
	.align		4
.L_3:
        /*0018*/ 	.byte	0x04, 0x2f
        /*001a*/ 	.short	(.L_5 - .L_4)
	.align		4
.L_4:
        /*001c*/ 	.word	index@(_Z14rpe_v_backwardiiiiiiiPKiS0_S0_S0_PKfS2_S2_S2_PfS3_S3_S3_)
        /*0020*/ 	.word	0x0000001c


	//----- nvinfo : EIATTR_FRAME_SIZE
	.align		4
.L_5:
        /*0024*/ 	.byte	0x04, 0x11
        /*0026*/ 	.short	(.L_7 - .L_6)
	.align		4
.L_6:
        /*0028*/ 	.word	index@(_Z14rpe_v_backwardiiiiiiiPKiS0_S0_S0_PKfS2_S2_S2_PfS3_S3_S3_)
        /*002c*/ 	.word	0x00000000


	//----- nvinfo : EIATTR_MIN_STACK_SIZE
	.align		4
.L_7:
        /*0030*/ 	.byte	0x04, 0x12
        /*0032*/ 	.short	(.L_9 - .L_8)
	.align		4
.L_8:
        /*0034*/ 	.word	index@(_Z14rpe_v_backwardiiiiiiiPKiS0_S0_S0_PKfS2_S2_S2_PfS3_S3_S3_)
        /*0038*/ 	.word	0x00000000


	//----- nvinfo : EIATTR_MIN_STACK_SIZE
	.align		4
.L_9:
        /*003c*/ 	.byte	0x04, 0x12
        /*003e*/ 	.short	(.L_11 - .L_10)
	.align		4
.L_10:
        /*0040*/ 	.word	index@(_Z13rpe_v_forwardiiiiiiiPKiS0_S0_S0_PKfS2_S2_S2_Pf)
        /*0044*/ 	.word	0x00000000
.L_11:


//--------------------- .nv.compat                --------------------------
	.section	.nv.compat,"",@"SHT_CUDA_COMPAT_INFO"
	.align	4
        /*0000*/ 	.byte	0x02, 0x09, 0x00, 0x00, 0x02, 0x02, 0x01, 0x00, 0x02, 0x05, 0x05, 0x00, 0x03, 0x07, 0x01, 0x01
        /*0010*/ 	.byte	0x02, 0x03, 0x00, 0x00, 0x02, 0x06, 0x01, 0x00, 0x04, 0x0b, 0x08, 0x00, 0x09, 0x00, 0x00, 0x00
        /*0020*/ 	.byte	0x00, 0x00, 0x00, 0x00


//--------------------- .nv.info._Z14rpe_v_backwardiiiiiiiPKiS0_S0_S0_PKfS2_S2_S2_PfS3_S3_S3_ --------------------------
	.section	.nv.info._Z14rpe_v_backwardiiiiiiiPKiS0_S0_S0_PKfS2_S2_S2_PfS3_S3_S3_,"",@"SHT_CUDA_INFO"
	.sectionflags	@""
	.align	4


	//----- nvinfo : EIATTR_CUDA_API_VERSION
	.align		4
        /*0000*/ 	.byte	0x04, 0x37
        /*0002*/ 	.short	(.L_13 - .L_12)
.L_12:
        /*0004*/ 	.word	0x00000082


	//----- nvinfo : EIATTR_KPARAM_INFO
	.align		4
.L_13:
        /*0008*/ 	.byte	0x04, 0x17
        /*000a*/ 	.short	(.L_15 - .L_14)
.L_14:
        /*000c*/ 	.word	0x00000000
        /*0010*/ 	.short	0x0012
        /*0012*/ 	.short	0x0078
        /*0014*/ 	.byte	0x00, 0xf5, 0x21, 0x00


	//----- nvinfo : EIATTR_KPARAM_INFO
	.align		4
.L_15:
        /*0018*/ 	.byte	0x04, 0x17
        /*001a*/ 	.short	(.L_17 - .L_16)
.L_16:
        /*001c*/ 	.word	0x00000000
        /*0020*/ 	.short	0x0011
        /*0022*/ 	.short	0x0070
        /*0024*/ 	.byte	0x00, 0xf5, 0x21, 0x00


	//----- nvinfo : EIATTR_KPARAM_INFO
	.align		4
.L_17:
        /*0028*/ 	.byte	0x04, 0x17
        /*002a*/ 	.short	(.L_19 - .L_18)
.L_18:
        /*002c*/ 	.word	0x00000000
        /*0030*/ 	.short	0x0010
        /*0032*/ 	.short	0x0068
        /*0034*/ 	.byte	0x00, 0xf5, 0x21, 0x00


	//----- nvinfo : EIATTR_KPARAM_INFO
	.align		4
.L_19:
        /*0038*/ 	.byte	0x04, 0x17
        /*003a*/ 	.short	(.L_21 - .L_20)
.L_20:
        /*003c*/ 	.word	0x00000000
        /*0040*/ 	.short	0x000f
        /*0042*/ 	.short	0x0060
        /*0044*/ 	.byte	0x00, 0xf5, 0x21, 0x00


	//----- nvinfo : EIATTR_KPARAM_INFO
	.align		4
.L_21:
        /*0048*/ 	.byte	0x04, 0x17
        /*004a*/ 	.short	(.L_23 - .L_22)
.L_22:
        /*004c*/ 	.word	0x00000000
        /*0050*/ 	.short	0x000e
        /*0052*/ 	.short	0x0058
        /*0054*/ 	.byte	0x00, 0xf5, 0x21, 0x00


	//----- nvinfo : EIATTR_KPARAM_INFO
	.align		4
.L_23:
        /*0058*/ 	.byte	0x04, 0x17
        /*005a*/ 	.short	(.L_25 - .L_24)
.L_24:
        /*005c*/ 	.word	0x00000000
        /*0060*/ 	.short	0x000d
        /*0062*/ 	.short	0x0050
        /*0064*/ 	.byte	0x00, 0xf5, 0x21, 0x00


	//----- nvinfo : EIATTR_KPARAM_INFO
	.align		4
.L_25:
        /*0068*/ 	.byte	0x04, 0x17
        /*006a*/ 	.short	(.L_27 - .L_26)
.L_26:
        /*006c*/ 	.word	0x00000000
        /*0070*/ 	.short	0x000c
        /*0072*/ 	.short	0x0048
        /*0074*/ 	.byte	0x00, 0xf5, 0x21, 0x00


	//----- nvinfo : EIATTR_KPARAM_INFO
	.align		4
.L_27:
        /*0078*/ 	.byte	0x04, 0x17
        /*007a*/ 	.short	(.L_29 - .L_28)
.L_28:
        /*007c*/ 	.word	0x00000000
        /*0080*/ 	.short	0x000b
        /*0082*/ 	.short	0x0040
        /*0084*/ 	.byte	0x00, 0xf5, 0x21, 0x00


	//----- nvinfo : EIATTR_KPARAM_INFO
	.align		4
.L_29:
        /*0088*/ 	.byte	0x04, 0x17
        /*008a*/ 	.short	(.L_31 - .L_30)
.L_30:
        /*008c*/ 	.word	0x00000000
        /*0090*/ 	.short	0x000a
        /*0092*/ 	.short	0x0038
        /*0094*/ 	.byte	0x00, 0xf5, 0x21, 0x00


	//----- nvinfo : EIATTR_KPARAM_INFO
	.align		4
.L_31:
        /*0098*/ 	.byte	0x04, 0x17
        /*009a*/ 	.short	(.L_33 - .L_32)
.L_32:
        /*009c*/ 	.word	0x00000000
        /*00a0*/ 	.short	0x0009
        /*00a2*/ 	.short	0x0030
        /*00a4*/ 	.byte	0x00, 0xf5, 0x21, 0x00


	//----- nvinfo : EIATTR_KPARAM_INFO
	.align		4
.L_33:
        /*00a8*/ 	.byte	0x04, 0x17
        /*00aa*/ 	.short	(.L_35 - .L_34)
.L_34:
        /*00ac*/ 	.word	0x00000000
        /*00b0*/ 	.short	0x0008
        /*00b2*/ 	.short	0x0028
        /*00b4*/ 	.byte	0x00, 0xf5, 0x21, 0x00


	//----- nvinfo : EIATTR_KPARAM_INFO
	.align		4
.L_35:
        /*00b8*/ 	.byte	0x04, 0x17
        /*00ba*/ 	.short	(.L_37 - .L_36)
.L_36:
        /*00bc*/ 	.word	0x00000000
        /*00c0*/ 	.short	0x0007
        /*00c2*/ 	.short	0x0020
        /*00c4*/ 	.byte	0x00, 0xf5, 0x21, 0x00


	//----- nvinfo : EIATTR_KPARAM_INFO
	.align		4
.L_37:
        /*00c8*/ 	.byte	0x04, 0x17
        /*00ca*/ 	.short	(.L_39 - .L_38)
.L_38:
        /*00cc*/ 	.word	0x00000000
        /*00d0*/ 	.short	0x0006
        /*00d2*/ 	.short	0x0018
        /*00d4*/ 	.byte	0x00, 0xf0, 0x11, 0x00


	//----- nvinfo : EIATTR_KPARAM_INFO
	.align		4
.L_39:
        /*00d8*/ 	.byte	0x04, 0x17
        /*00da*/ 	.short	(.L_41 - .L_40)
.L_40:
        /*00dc*/ 	.word	0x00000000
        /*00e0*/ 	.short	0x0005
        /*00e2*/ 	.short	0x0014
        /*00e4*/ 	.byte	0x00, 0xf0, 0x11, 0x00


	//----- nvinfo : EIATTR_KPARAM_INFO
	.align		4
.L_41:
        /*00e8*/ 	.byte	0x04, 0x17
        /*00ea*/ 	.short	(.L_43 - .L_42)
.L_42:
        /*00ec*/ 	.word	0x00000000
        /*00f0*/ 	.short	0x0004
        /*00f2*/ 	.short	0x0010
        /*00f4*/ 	.byte	0x00, 0xf0, 0x11, 0x00


	//----- nvinfo : EIATTR_KPARAM_INFO
	.align		4
.L_43:
        /*00f8*/ 	.byte	0x04, 0x17
        /*00fa*/ 	.short	(.L_45 - .L_44)
.L_44:
        /*00fc*/ 	.word	0x00000000
        /*0100*/ 	.short	0x0003
        /*0102*/ 	.short	0x000c
        /*0104*/ 	.byte	0x00, 0xf0, 0x11, 0x00


	//----- nvinfo : EIATTR_KPARAM_INFO
	.align		4
.L_45:
        /*0108*/ 	.byte	0x04, 0x17
        /*010a*/ 	.short	(.L_47 - .L_46)
.L_46:
        /*010c*/ 	.word	0x00000000
        /*0110*/ 	.short	0x0002
        /*0112*/ 	.short	0x0008
        /*0114*/ 	.byte	0x00, 0xf0, 0x11, 0x00


	//----- nvinfo : EIATTR_KPARAM_INFO
	.align		4
.L_47:
        /*0118*/ 	.byte	0x04, 0x17
        /*011a*/ 	.short	(.L_49 - .L_48)
.L_48:
        /*011c*/ 	.word	0x00000000
        /*0120*/ 	.short	0x0001
        /*0122*/ 	.short	0x0004
        /*0124*/ 	.byte	0x00, 0xf0, 0x11, 0x00


	//----- nvinfo : EIATTR_KPARAM_INFO
	.align		4
.L_49:
        /*0128*/ 	.byte	0x04, 0x17
        /*012a*/ 	.short	(.L_51 - .L_50)
.L_50:
        /*012c*/ 	.word	0x00000000
        /*0130*/ 	.short	0x0000
        /*0132*/ 	.short	0x0000
        /*0134*/ 	.byte	0x00, 0xf0, 0x11, 0x00


	//----- nvinfo : EIATTR_SPARSE_MMA_MASK
	.align		4
.L_51:
        /*0138*/ 	.byte	0x03, 0x50
        /*013a*/ 	.short	0x0000


	//----- nvinfo : EIATTR_MAXREG_COUNT
	.align		4
        /*013c*/ 	.byte	0x03, 0x1b
        /*013e*/ 	.short	0x00ff


	//----- nvinfo : EIATTR_MERCURY_ISA_VERSION
	.align		4
        /*0140*/ 	.byte	0x03, 0x5f
        /*0142*/ 	.short	0x0101


	//----- nvinfo : EIATTR_VRC_CTA_INIT_COUNT
	.align		4
        /*0144*/ 	.byte	0x02, 0x4a
	.zero		1
	.zero		1


	//----- nvinfo : EIATTR_EXIT_INSTR_OFFSETS
	.align		4
        /*0148*/ 	.byte	0x04, 0x1c
        /*014a*/ 	.short	(.L_53 - .L_52)


	//   ....[0]....
.L_52:
        /*014c*/ 	.word	0x000000e0


	//   ....[1]....
        /*0150*/ 	.word	0x00000140


	//   ....[2]....
        /*0154*/ 	.word	0x00000bf0


	//----- nvinfo : EIATTR_CRS_STACK_SIZE
	.align		4
.L_53:
        /*0158*/ 	.byte	0x04, 0x1e
        /*015a*/ 	.short	(.L_55 - .L_54)
.L_54:
        /*015c*/ 	.word	0x00000000


	//----- nvinfo : EIATTR_CBANK_PARAM_SIZE
	.align		4
.L_55:
        /*0160*/ 	.byte	0x03, 0x19
        /*0162*/ 	.short	0x0080


	//----- nvinfo : EIATTR_PARAM_CBANK
	.align		4
        /*0164*/ 	.byte	0x04, 0x0a
        /*0166*/ 	.short	(.L_57 - .L_56)
	.align		4
.L_56:
        /*0168*/ 	.word	index@(.nv.constant0._Z14rpe_v_backwardiiiiiiiPKiS0_S0_S0_PKfS2_S2_S2_PfS3_S3_S3_)
        /*016c*/ 	.short	0x0380
        /*016e*/ 	.short	0x0080


	//----- nvinfo : EIATTR_SW_WAR
	.align		4
.L_57:
        /*0170*/ 	.byte	0x04, 0x36
        /*0172*/ 	.short	(.L_59 - .L_58)
.L_58:
        /*0174*/ 	.word	0x00000008
.L_59:


//--------------------- .nv.info._Z13rpe_v_forwardiiiiiiiPKiS0_S0_S0_PKfS2_S2_S2_Pf --------------------------
	.section	.nv.info._Z13rpe_v_forwardiiiiiiiPKiS0_S0_S0_PKfS2_S2_S2_Pf,"",@"SHT_CUDA_INFO"
	.sectionflags	@""
	.align	4


	//----- nvinfo : EIATTR_CUDA_API_VERSION
	.align		4
        /*0000*/ 	.byte	0x04, 0x37
        /*0002*/ 	.short	(.L_61 - .L_60)
.L_60:
        /*0004*/ 	.word	0x00000082


	//----- nvinfo : EIATTR_KPARAM_INFO
	.align		4
.L_61:
        /*0008*/ 	.byte	0x04, 0x17
        /*000a*/ 	.short	(.L_63 - .L_62)
.L_62:
        /*000c*/ 	.word	0x00000000
        /*0010*/ 	.short	0x000f
        /*0012*/ 	.short	0x0060
        /*0014*/ 	.byte	0x00, 0xf5, 0x21, 0x00


	//----- nvinfo : EIATTR_KPARAM_INFO
	.align		4
.L_63:
        /*0018*/ 	.byte	0x04, 0x17
        /*001a*/ 	.short	(.L_65 - .L_64)
.L_64:
        /*001c*/ 	.word	0x00000000
        /*0020*/ 	.short	0x000e
        /*0022*/ 	.short	0x0058
        /*0024*/ 	.byte	0x00, 0xf5, 0x21, 0x00


	//----- nvinfo : EIATTR_KPARAM_INFO
	.align		4
.L_65:
        /*0028*/ 	.byte	0x04, 0x17
        /*002a*/ 	.short	(.L_67 - .L_66)
.L_66:
        /*002c*/ 	.word	0x00000000
        /*0030*/ 	.short	0x000d
        /*0032*/ 	.short	0x0050
        /*0034*/ 	.byte	0x00, 0xf5, 0x21, 0x00


	//----- nvinfo : EIATTR_KPARAM_INFO
	.align		4
.L_67:
        /*0038*/ 	.byte	0x04, 0x17
        /*003a*/ 	.short	(.L_69 - .L_68)
.L_68:
        /*003c*/ 	.word	0x00000000
        /*0040*/ 	.short	0x000c
        /*0042*/ 	.short	0x0048
        /*0044*/ 	.byte	0x00, 0xf5, 0x21, 0x00


	//----- nvinfo : EIATTR_KPARAM_INFO
	.align		4
.L_69:
        /*0048*/ 	.byte	0x04, 0x17
        /*004a*/ 	.short	(.L_71 - .L_70)
.L_70:
        /*004c*/ 	.word	0x00000000
        /*0050*/ 	.short	0x000b
        /*0052*/ 	.short	0x0040
        /*0054*/ 	.byte	0x00, 0xf5, 0x21, 0x00


	//----- nvinfo : EIATTR_KPARAM_INFO
	.align		4
.L_71:
        /*0058*/ 	.byte	0x04, 0x17
        /*005a*/ 	.short	(.L_73 - .L_72)
.L_72:
        /*005c*/ 	.word	0x00000000
        /*0060*/ 	.short	0x000a
        /*0062*/ 	.short	0x0038
        /*0064*/ 	.byte	0x00, 0xf5, 0x21, 0x00


	//----- nvinfo : EIATTR_KPARAM_INFO
	.align		4
.L_73:
        /*0068*/ 	.byte	0x04, 0x17
        /*006a*/ 	.short	(.L_75 - .L_74)
.L_74:
        /*006c*/ 	.word	0x00000000
        /*0070*/ 	.short	0x0009
        /*0072*/ 	.short	0x0030
        /*0074*/ 	.byte	0x00, 0xf5, 0x21, 0x00


	//----- nvinfo : EIATTR_KPARAM_INFO
	.align		4
.L_75:
        /*0078*/ 	.byte	0x04, 0x17
        /*007a*/ 	.short	(.L_77 - .L_76)
.L_76:
        /*007c*/ 	.word	0x00000000
        /*0080*/ 	.short	0x0008
        /*0082*/ 	.short	0x0028
        /*0084*/ 	.byte	0x00, 0xf5, 0x21, 0x00


	//----- nvinfo : EIATTR_KPARAM_INFO
	.align		4
.L_77:
        /*0088*/ 	.byte	0x04, 0x17
        /*008a*/ 	.short	(.L_79 - .L_78)
.L_78:
        /*008c*/ 	.word	0x00000000
        /*0090*/ 	.short	0x0007
        /*0092*/ 	.short	0x0020
        /*0094*/ 	.byte	0x00, 0xf5, 0x21, 0x00


	//----- nvinfo : EIATTR_KPARAM_INFO
	.align		4
.L_79:
        /*0098*/ 	.byte	0x04, 0x17
        /*009a*/ 	.short	(.L_81 - .L_80)
.L_80:
        /*009c*/ 	.word	0x00000000
        /*00a0*/ 	.short	0x0006
        /*00a2*/ 	.short	0x0018
        /*00a4*/ 	.byte	0x00, 0xf0, 0x11, 0x00


	//----- nvinfo : EIATTR_KPARAM_INFO
	.align		4
.L_81:
        /*00a8*/ 	.byte	0x04, 0x17
        /*00aa*/ 	.short	(.L_83 - .L_82)
.L_82:
        /*00ac*/ 	.word	0x00000000
        /*00b0*/ 	.short	0x0005
        /*00b2*/ 	.short	0x0014
        /*00b4*/ 	.byte	0x00, 0xf0, 0x11, 0x00


	//----- nvinfo : EIATTR_KPARAM_INFO
	.align		4
.L_83:
        /*00b8*/ 	.byte	0x04, 0x17
        /*00ba*/ 	.short	(.L_85 - .L_84)
.L_84:
        /*00bc*/ 	.word	0x00000000
        /*00c0*/ 	.short	0x0004
        /*00c2*/ 	.short	0x0010
        /*00c4*/ 	.byte	0x00, 0xf0, 0x11, 0x00


	//----- nvinfo : EIATTR_KPARAM_INFO
	.align		4
.L_85:
        /*00c8*/ 	.byte	0x04, 0x17
        /*00ca*/ 	.short	(.L_87 - .L_86)
.L_86:
        /*00cc*/ 	.word	0x00000000
        /*00d0*/ 	.short	0x0003
        /*00d2*/ 	.short	0x000c
        /*00d4*/ 	.byte	0x00, 0xf0, 0x11, 0x00


	//----- nvinfo : EIATTR_KPARAM_INFO
	.align		4
.L_87:
        /*00d8*/ 	.byte	0x04, 0x17
        /*00da*/ 	.short	(.L_89 - .L_88)
.L_88:
        /*00dc*/ 	.word	0x00000000
        /*00e0*/ 	.short	0x0002
        /*00e2*/ 	.short	0x0008
        /*00e4*/ 	.byte	0x00, 0xf0, 0x11, 0x00


	//----- nvinfo : EIATTR_KPARAM_INFO
	.align		4
.L_89:
        /*00e8*/ 	.byte	0x04, 0x17
        /*00ea*/ 	.short	(.L_91 - .L_90)
.L_90:
        /*00ec*/ 	.word	0x00000000
        /*00f0*/ 	.short	0x0001
        /*00f2*/ 	.short	0x0004
        /*00f4*/ 	.byte	0x00, 0xf0, 0x11, 0x00


	//----- nvinfo : EIATTR_KPARAM_INFO
	.align		4
.L_91:
        /*00f8*/ 	.byte	0x04, 0x17
        /*00fa*/ 	.short	(.L_93 - .L_92)
.L_92:
        /*00fc*/ 	.word	0x00000000
        /*0100*/ 	.short	0x0000
        /*0102*/ 	.short	0x0000
        /*0104*/ 	.byte	0x00, 0xf0, 0x11, 0x00


	//----- nvinfo : EIATTR_SPARSE_MMA_MASK
	.align		4
.L_93:
        /*0108*/ 	.byte	0x03, 0x50
        /*010a*/ 	.short	0x0000


	//----- nvinfo : EIATTR_MAXREG_COUNT
	.align		4
        /*010c*/ 	.byte	0x03, 0x1b
        /*010e*/ 	.short	0x00ff


	//----- nvinfo : EIATTR_MERCURY_ISA_VERSION
	.align		4
        /*0110*/ 	.byte	0x03, 0x5f
        /*0112*/ 	.short	0x0101


	//----- nvinfo : EIATTR_VRC_CTA_INIT_COUNT
	.align		4
        /*0114*/ 	.byte	0x02, 0x4a
	.zero		1
	.zero		1


	//----- nvinfo : EIATTR_EXIT_INSTR_OFFSETS
	.align		4
        /*0118*/ 	.byte	0x04, 0x1c
        /*011a*/ 	.short	(.L_95 - .L_94)


	//   ....[0]....
.L_94:
        /*011c*/ 	.word	0x000000e0


	//   ....[1]....
        /*0120*/ 	.word	0x00000140


	//   ....[2]....
        /*0124*/ 	.word	0x00000b30


	//----- nvinfo : EIATTR_CRS_STACK_SIZE
	.align		4
.L_95:
        /*0128*/ 	.byte	0x04, 0x1e
        /*012a*/ 	.short	(.L_97 - .L_96)
.L_96:
        /*012c*/ 	.word	0x00000000


	//----- nvinfo : EIATTR_CBANK_PARAM_SIZE
	.align		4
.L_97:
        /*0130*/ 	.byte	0x03, 0x19
        /*0132*/ 	.short	0x0068


	//----- nvinfo : EIATTR_PARAM_CBANK
	.align		4
        /*0134*/ 	.byte	0x04, 0x0a
        /*0136*/ 	.short	(.L_99 - .L_98)
	.align		4
.L_98:
        /*0138*/ 	.word	index@(.nv.constant0._Z13rpe_v_forwardiiiiiiiPKiS0_S0_S0_PKfS2_S2_S2_Pf)
        /*013c*/ 	.short	0x0380
        /*013e*/ 	.short	0x0068


	//----- nvinfo : EIATTR_SW_WAR
	.align		4
.L_99:
        /*0140*/ 	.byte	0x04, 0x36
        /*0142*/ 	.short	(.L_101 - .L_100)
.L_100:
        /*0144*/ 	.word	0x00000008
.L_101:


//--------------------- .nv.callgraph             --------------------------
	.section	.nv.callgraph,"",@"SHT_CUDA_CALLGRAPH"
	.align	4
	.sectionentsize	8
	.align		4
        /*0000*/ 	.word	0x00000000
	.align		4
        /*0004*/ 	.word	0xffffffff
	.align		4
        /*0008*/ 	.word	0x00000000
	.align		4
        /*000c*/ 	.word	0xfffffffe
	.align		4
        /*0010*/ 	.word	0x00000000
	.align		4
        /*0014*/ 	.word	0xfffffffd
	.align		4
        /*0018*/ 	.word	0x00000000
	.align		4
        /*001c*/ 	.word	0xfffffffc


//--------------------- .text._Z14rpe_v_backwardiiiiiiiPKiS0_S0_S0_PKfS2_S2_S2_PfS3_S3_S3_ --------------------------
	.section	.text._Z14rpe_v_backwardiiiiiiiPKiS0_S0_S0_PKfS2_S2_S2_PfS3_S3_S3_,"ax",@progbits
	.align	128
        .global         _Z14rpe_v_backwardiiiiiiiPKiS0_S0_S0_PKfS2_S2_S2_PfS3_S3_S3_
        .type           _Z14rpe_v_backwardiiiiiiiPKiS0_S0_S0_PKfS2_S2_S2_PfS3_S3_S3_,@function
        .size           _Z14rpe_v_backwardiiiiiiiPKiS0_S0_S0_PKfS2_S2_S2_PfS3_S3_S3_,(.L_x_22 - _Z14rpe_v_backwardiiiiiiiPKiS0_S0_S0_PKfS2_S2_S2_PfS3_S3_S3_)
        .other          _Z14rpe_v_backwardiiiiiiiPKiS0_S0_S0_PKfS2_S2_S2_PfS3_S3_S3_,@"STO_CUDA_ENTRY STV_DEFAULT"
_Z14rpe_v_backwardiiiiiiiPKiS0_S0_S0_PKfS2_S2_S2_PfS3_S3_S3_:
.text._Z14rpe_v_backwardiiiiiiiPKiS0_S0_S0_PKfS2_S2_S2_PfS3_S3_S3_:
[----:B------:R-:W-:Y:S01]  /*0000*/  LDC R1, c[0x0][0x37c] ;  /* 0x0000df00ff017b82 */ /* 0x000fe20000000800 */
[----:B------:R-:W0:Y:S07]  /*0010*/  S2R R6, SR_TID.X ;  /* 0x0000000000067919 */ /* 0x000e2e0000002100 */
[----:B------:R-:W0:Y:S01]  /*0020*/  S2UR UR4, SR_CTAID.X ;  /* 0x00000000000479c3 */ /* 0x000e220000002500 */
[----:B------:R-:W1:Y:S01]  /*0030*/  LDCU UR5, c[0x0][0x384] ;  /* 0x00007080ff0577ac */ /* 0x000e620008000800 */
[----:B------:R-:W2:Y:S06]  /*0040*/  S2R R0, SR_CTAID.Z ;  /* 0x0000000000007919 */ /* 0x000eac0000002700 */
[----:B------:R-:W0:Y:S08]  /*0050*/  LDC R7, c[0x0][0x360] ;  /* 0x0000d800ff077b82 */ /* 0x000e300000000800 */
[----:B------:R-:W1:Y:S08]  /*0060*/  LDC R4, c[0x0][0x388] ;  /* 0x0000e200ff047b82 */ /* 0x000e700000000800 */
[----:B------:R-:W3:Y:S08]  /*0070*/  S2UR UR8, SR_CTAID.Y ;  /* 0x00000000000879c3 */ /* 0x000ef00000002600 */
[----:B------:R-:W3:Y:S01]  /*0080*/  LDC.64 R2, c[0x0][0x390] ;  /* 0x0000e400ff027b82 */ /* 0x000ee20000000a00 */
[----:B0-----:R-:W-:-:S02]  /*0090*/  IMAD R7, R7, UR4, R6 ;  /* 0x0000000407077c24 */ /* 0x001fc4000f8e0206 */
[----:B-1----:R-:W-:Y:S01]  /*00a0*/  IMAD R6, R4, UR5, RZ ;  /* 0x0000000504067c24 */ /* 0x002fe2000f8e02ff */
[----:B---3--:R-:W-:-:S04]  /*00b0*/  ISETP.LE.AND P0, PT, R2, UR8, PT ;  /* 0x0000000802007c0c */ /* 0x008fc8000bf03270 */
[----:B------:R-:W-:-:S04]  /*00c0*/  ISETP.GE.OR P0, PT, R7, R6, P0 ;  /* 0x000000060700720c */ /* 0x000fc80000706670 */
[----:B--2---:R-:W-:-:S13]  /*00d0*/  ISETP.GE.OR P0, PT, R0, R3, P0 ;  /* 0x000000030000720c */ /* 0x004fda0000706670 */
[----:B------:R-:W-:Y:S05]  /*00e0*/  @P0 EXIT ;  /* 0x000000000000094d */ /* 0x000fea0003800000 */
[----:B------:R-:W0:Y:S01]  /*00f0*/  LDC.64 R8, c[0x0][0x3b8] ;  /* 0x0000ee00ff087b82 */ /* 0x000e220000000a00 */
[----:B------:R-:W1:Y:S01]  /*0100*/  LDCU.64 UR6, c[0x0][0x358] ;  /* 0x00006b00ff0677ac */ /* 0x000e620008000a00 */
[----:B0-----:R-:W-:-:S06]  /*0110*/  IMAD.WIDE R8, R7, 0x4, R8 ;  /* 0x0000000407087825 */ /* 0x001fcc00078e0208 */
[----:B-1----:R-:W2:Y:S02]  /*0120*/  LDG.E R8, desc[UR6][R8.64] ;  /* 0x0000000608087981 */ /* 0x002ea4000c1e1900 */
[----:B--2---:R-:W-:-:S13]  /*0130*/  ISETP.NE.AND P0, PT, R8, -0x1, PT ;  /* 0xffffffff0800780c */ /* 0x004fda0003f05270 */
[----:B------:R-:W-:Y:S05]  /*0140*/  @!P0 EXIT ;  /* 0x000000000000894d */ /* 0x000fea0003800000 */
[----:B------:R-:W-:Y:S02]  /*0150*/  IABS R12, R4 ;  /* 0x00000004000c7213 */ /* 0x000fe40000000000 */
[----:B------:R-:W-:Y:S02]  /*0160*/  IABS R6, R7 ;  /* 0x0000000700067213 */ /* 0x000fe40000000000 */
[----:B------:R-:W0:Y:S08]  /*0170*/  I2F.RP R5, R12 ;  /* 0x0000000c00057306 */ /* 0x000e300000209400 */
[----:B0-----:R-:W0:Y:S02]  /*0180*/  MUFU.RCP R5, R5 ;  /* 0x0000000500057308 */ /* 0x001e240000001000 */
[----:B0-----:R-:W-:-:S06]  /*0190*/  VIADD R10, R5, 0xffffffe ;  /* 0x0ffffffe050a7836 */ /* 0x001fcc0000000000 */
[----:B------:R0:W1:Y:S02]  /*01a0*/  F2I.FTZ.U32.TRUNC.NTZ R11, R10 ;  /* 0x0000000a000b7305 */ /* 0x000064000021f000 */
[----:B0-----:R-:W-:Y:S02]  /*01b0*/  HFMA2 R10, -RZ, RZ, 0, 0 ;  /* 0x00000000ff0a7431 */ /* 0x001fe400000001ff */
[----:B-1----:R-:W-:-:S04]  /*01c0*/  IMAD.MOV R9, RZ, RZ, -R11 ;  /* 0x000000ffff097224 */ /* 0x002fc800078e0a0b */
[----:B------:R-:W-:-:S04]  /*01d0*/  IMAD R9, R9, R12, RZ ;  /* 0x0000000c09097224 */ /* 0x000fc800078e02ff */
[----:B------:R-:W-:-:S04]  /*01e0*/  IMAD.HI.U32 R11, R11, R9, R10 ;  /* 0x000000090b0b7227 */ /* 0x000fc800078e000a */
[----:B------:R-:W-:-:S04]  /*01f0*/  IMAD.MOV.U32 R9, RZ, RZ, R6 ;  /* 0x000000ffff097224 */ /* 0x000fc800078e0006 */
[----:B------:R-:W-:Y:S02]  /*0200*/  IMAD.HI.U32 R6, R11, R9, RZ ;  /* 0x000000090b067227 */ /* 0x000fe400078e00ff */
[----:B------:R-:W0:Y:S02]  /*0210*/  LDC.64 R10, c[0x0][0x3b0] ;  /* 0x0000ec00ff0a7b82 */ /* 0x000e240000000a00 */
[----:B------:R-:W-:-:S04]  /*0220*/  IMAD.MOV R5, RZ, RZ, -R6 ;  /* 0x000000ffff057224 */ /* 0x000fc800078e0a06 */
[----:B------:R-:W-:-:S05]  /*0230*/  IMAD R5, R12, R5, R9 ;  /* 0x000000050c057224 */ /* 0x000fca00078e0209 */
[----:B------:R-:W-:-:S13]  /*0240*/  ISETP.GT.U32.AND P2, PT, R12, R5, PT ;  /* 0x000000050c00720c */ /* 0x000fda0003f44070 */
[-C--:B------:R-:W-:Y:S01]  /*0250*/  @!P2 IADD3 R5, PT, PT, R5, -R12.reuse, RZ ;  /* 0x8000000c0505a210 */ /* 0x080fe20007ffe0ff */
[----:B------:R-:W-:Y:S01]  /*0260*/  @!P2 VIADD R6, R6, 0x1 ;  /* 0x000000010606a836 */ /* 0x000fe20000000000 */
[----:B------:R-:W-:Y:S02]  /*0270*/  ISETP.NE.AND P2, PT, R4, RZ, PT ;  /* 0x000000ff0400720c */ /* 0x000fe40003f45270 */
[----:B------:R-:W-:Y:S02]  /*0280*/  ISETP.GE.U32.AND P0, PT, R5, R12, PT ;  /* 0x0000000c0500720c */ /* 0x000fe40003f06070 */
[----:B------:R-:W-:-:S04]  /*0290*/  LOP3.LUT R5, R7, R4, RZ, 0x3c, !PT ;  /* 0x0000000407057212 */ /* 0x000fc800078e3cff */
[----:B------:R-:W-:-:S07]  /*02a0*/  ISETP.GE.AND P1, PT, R5, RZ, PT ;  /* 0x000000ff0500720c */ /* 0x000fce0003f26270 */
[----:B------:R-:W-:-:S06]  /*02b0*/  @P0 VIADD R6, R6, 0x1 ;  /* 0x0000000106060836 */ /* 0x000fcc0000000000 */
[----:B------:R-:W-:Y:S02]  /*02c0*/  @!P1 IADD3 R6, PT, PT, -R6, RZ, RZ ;  /* 0x000000ff06069210 */ /* 0x000fe40007ffe1ff */
[----:B------:R-:W-:-:S05]  /*02d0*/  @!P2 LOP3.LUT R6, RZ, R4, RZ, 0x33, !PT ;  /* 0x00000004ff06a212 */ /* 0x000fca00078e33ff */
[----:B0-----:R-:W-:-:S05]  /*02e0*/  IMAD.WIDE R4, R6, 0x4, R10 ;  /* 0x0000000406047825 */ /* 0x001fca00078e020a */
[----:B------:R-:W2:Y:S01]  /*02f0*/  LDG.E R11, desc[UR6][R4.64] ;  /* 0x00000006040b7981 */ /* 0x000ea2000c1e1900 */
[----:B------:R-:W-:Y:S01]  /*0300*/  BSSY.RECONVERGENT B0, `(.L_x_0) ;  /* 0x0000064000007945 */ /* 0x000fe20003800200 */
[----:B------:R-:W-:Y:S01]  /*0310*/  IMAD.MOV.U32 R9, RZ, RZ, RZ ;  /* 0x000000ffff097224 */ /* 0x000fe200078e00ff */
[----:B--2---:R-:W-:-:S13]  /*0320*/  ISETP.GE.AND P0, PT, R11, 0x1, PT ;  /* 0x000000010b00780c */ /* 0x004fda0003f06270 */
[----:B------:R-:W-:Y:S05]  /*0330*/  @!P0 BRA `(.L_x_1) ;  /* 0x0000000400808947 */ /* 0x000fea0003800000 */
[C---:B------:R-:W-:Y:S01]  /*0340*/  ISETP.GE.U32.AND P1, PT, R11.reuse, 0x10, PT ;  /* 0x000000100b00780c */ /* 0x040fe20003f26070 */
[----:B------:R-:W-:Y:S01]  /*0350*/  BSSY.RECONVERGENT B1, `(.L_x_2) ;  /* 0x000002c000017945 */ /* 0x000fe20003800200 */
[----:B------:R-:W-:Y:S01]  /*0360*/  LOP3.LUT P0, R23, R11, 0xf, RZ, 0xc0, !PT ;  /* 0x0000000f0b177812 */ /* 0x000fe2000780c0ff */
[----:B------:R-:W-:Y:S01]  /*0370*/  IMAD.MOV.U32 R10, RZ, RZ, RZ ;  /* 0x000000ffff0a7224 */ /* 0x000fe200078e00ff */
[----:B------:R-:W-:-:S09]  /*0380*/  MOV R9, RZ ;  /* 0x000000ff00097202 */ /* 0x000fd20000000f00 */
[----:B------:R-:W-:Y:S05]  /*0390*/  @!P1 BRA `(.L_x_3) ;  /* 0x00000000009c9947 */ /* 0x000fea0003800000 */
[----:B------:R-:W0:Y:S01]  /*03a0*/  LDCU.64 UR4, c[0x0][0x3a8] ;  /* 0x00007500ff0477ac */ /* 0x000e220008000a00 */
[----:B------:R-:W-:Y:S01]  /*03b0*/  LOP3.LUT R10, R11, 0x7ffffff0, RZ, 0xc0, !PT ;  /* 0x7ffffff00b0a7812 */ /* 0x000fe200078ec0ff */
[----:B------:R-:W-:-:S04]  /*03c0*/  IMAD.MOV.U32 R9, RZ, RZ, RZ ;  /* 0x000000ffff097224 */ /* 0x000fc800078e00ff */
[----:B------:R-:W-:Y:S01]  /*03d0*/  IMAD.MOV R12, RZ, RZ, -R10 ;  /* 0x000000ffff0c7224 */ /* 0x000fe200078e0a0a */
[----:B0-----:R-:W-:-:S04]  /*03e0*/  UIADD3 UR4, UP0, UPT, UR4, 0x20, URZ ;  /* 0x0000002004047890 */ /* 0x001fc8000ff1e0ff */
[----:B------:R-:W-:Y:S02]  /*03f0*/  UIADD3.X UR5, UPT, UPT, URZ, UR5, URZ, UP0, !UPT ;  /* 0x00000005ff057290 */ /* 0x000fe400087fe4ff */
[----:B------:R-:W-:-:S04]  /*0400*/  MOV R14, UR4 ;  /* 0x00000004000e7c02 */ /* 0x000fc80008000f00 */
[----:B------:R-:W-:-:S07]  /*0410*/  IMAD.U32 R15, RZ, RZ, UR5 ;  /* 0x00000005ff0f7e24 */ /* 0x000fce000f8e00ff */
.L_x_4:
[----:B------:R-:W-:Y:S01]  /*0420*/  IMAD.MOV.U32 R4, RZ, RZ, R14 ;  /* 0x000000ffff047224 */ /* 0x000fe200078e000e */
[----:B------:R-:W-:-:S05]  /*0430*/  MOV R5, R15 ;  /* 0x0000000f00057202 */ /* 0x000fca0000000f00 */
[----:B------:R-:W2:Y:S04]  /*0440*/  LDG.E R22, desc[UR6][R4.64+-0x20] ;  /* 0xffffe00604167981 */ /* 0x000ea8000c1e1900 */
[----:B------:R-:W2:Y:S04]  /*0450*/  LDG.E R21, desc[UR6][R4.64+-0x1c] ;  /* 0xffffe40604157981 */ /* 0x000ea8000c1e1900 */
[----:B------:R-:W3:Y:S04]  /*0460*/  LDG.E R24, desc[UR6][R4.64+-0x18] ;  /* 0xffffe80604187981 */ /* 0x000ee8000c1e1900 */
[----:B------:R-:W3:Y:S04]  /*0470*/  LDG.E R25, desc[UR6][R4.64+-0x14] ;  /* 0xffffec0604197981 */ /* 0x000ee8000c1e1900 */
[----:B------:R-:W4:Y:S04]  /*0480*/  LDG.E R13, desc[UR6][R4.64+-0x10] ;  /* 0xfffff006040d7981 */ /* 0x000f28000c1e1900 */
[----:B------:R-:W4:Y:S04]  /*0490*/  LDG.E R14, desc[UR6][R4.64+-0xc] ;  /* 0xfffff406040e7981 */ /* 0x000f28000c1e1900 */
[----:B------:R-:W5:Y:S04]  /*04a0*/  LDG.E R15, desc[UR6][R4.64+-0x8] ;  /* 0xfffff806040f7981 */ /* 0x000f68000c1e1900 */
[----:B------:R-:W5:Y:S04]  /*04b0*/  LDG.E R16, desc[UR6][R4.64+-0x4] ;  /* 0xfffffc0604107981 */ /* 0x000f68000c1e1900 */
[----:B------:R-:W5:Y:S04]  /*04c0*/  LDG.E R17, desc[UR6][R4.64] ;  /* 0x0000000604117981 */ /* 0x000f68000c1e1900 */
[----:B------:R-:W5:Y:S04]  /*04d0*/  LDG.E R18, desc[UR6][R4.64+0x4] ;  /* 0x0000040604127981 */ /* 0x000f68000c1e1900 */
[----:B------:R-:W5:Y:S04]  /*04e0*/  LDG.E R19, desc[UR6][R4.64+0x8] ;  /* 0x0000080604137981 */ /* 0x000f68000c1e1900 */
[----:B------:R-:W5:Y:S01]  /*04f0*/  LDG.E R20, desc[UR6][R4.64+0xc] ;  /* 0x00000c0604147981 */ /* 0x000f62000c1e1900 */
[----:B--2---:R-:W-:-:S03]  /*0500*/  IADD3 R21, PT, PT, R21, R22, R9 ;  /* 0x0000001615157210 */ /* 0x004fc60007ffe009 */
[----:B------:R-:W2:Y:S04]  /*0510*/  LDG.E R9, desc[UR6][R4.64+0x10] ;  /* 0x0000100604097981 */ /* 0x000ea8000c1e1900 */
[----:B------:R-:W2:Y:S01]  /*0520*/  LDG.E R22, desc[UR6][R4.64+0x14] ;  /* 0x0000140604167981 */ /* 0x000ea2000c1e1900 */
[----:B---3--:R-:W-:-:S03]  /*0530*/  IADD3 R25, PT, PT, R25, R24, R21 ;  /* 0x0000001819197210 */ /* 0x008fc60007ffe015 */
[----:B------:R-:W3:Y:S04]  /*0540*/  LDG.E R24, desc[UR6][R4.64+0x18] ;  /* 0x0000180604187981 */ /* 0x000ee8000c1e1900 */
[----:B------:R-:W3:Y:S01]  /*0550*/  LDG.E R21, desc[UR6][R4.64+0x1c] ;  /* 0x00001c0604157981 */ /* 0x000ee2000c1e1900 */
[----:B------:R-:W-:Y:S01]  /*0560*/  VIADD R12, R12, 0x10 ;  /* 0x000000100c0c7836 */ /* 0x000fe20000000000 */
[----:B----4-:R-:W-:Y:S02]  /*0570*/  IADD3 R13, PT, PT, R14, R13, R25 ;  /* 0x0000000d0e0d7210 */ /* 0x010fe40007ffe019 */
[----:B------:R-:W-:Y:S02]  /*0580*/  IADD3 R14, P2, PT, R4, 0x40, RZ ;  /* 0x00000040040e7810 */ /* 0x000fe40007f5e0ff */
[----:B------:R-:W-:-:S02]  /*0590*/  ISETP.NE.AND P1, PT, R12, RZ, PT ;  /* 0x000000ff0c00720c */ /* 0x000fc40003f25270 */
[----:B-----5:R-:W-:Y:S01]  /*05a0*/  IADD3 R13, PT, PT, R16, R15, R13 ;  /* 0x0000000f100d7210 */ /* 0x020fe20007ffe00d */
[----:B------:R-:W-:-:S03]  /*05b0*/  IMAD.X R15, RZ, RZ, R5, P2 ;  /* 0x000000ffff0f7224 */ /* 0x000fc600010e0605 */
[----:B------:R-:W-:-:S04]  /*05c0*/  IADD3 R13, PT, PT, R18, R17, R13 ;  /* 0x00000011120d7210 */ /* 0x000fc80007ffe00d */
[----:B------:R-:W-:-:S04]  /*05d0*/  IADD3 R13, PT, PT, R20, R19, R13 ;  /* 0x00000013140d7210 */ /* 0x000fc80007ffe00d */
[----:B--2---:R-:W-:-:S04]  /*05e0*/  IADD3 R9, PT, PT, R22, R9, R13 ;  /* 0x0000000916097210 */ /* 0x004fc80007ffe00d */
[----:B---3--:R-:W-:Y:S01]  /*05f0*/  IADD3 R9, PT, PT, R21, R24, R9 ;  /* 0x0000001815097210 */ /* 0x008fe20007ffe009 */
[----:B------:R-:W-:Y:S06]  /*0600*/  @P1 BRA `(.L_x_4) ;  /* 0xfffffffc00841947 */ /* 0x000fec000383ffff */
.L_x_3:
[----:B------:R-:W-:Y:S05]  /*0610*/  BSYNC.RECONVERGENT B1 ;  /* 0x0000000000017941 */ /* 0x000fea0003800200 */
.L_x_2:
[----:B------:R-:W-:Y:S05]  /*0620*/  @!P0 BRA `(.L_x_1) ;  /* 0x0000000000c48947 */ /* 0x000fea0003800000 */
[----:B------:R-:W-:Y:S01]  /*0630*/  ISETP.GE.U32.AND P0, PT, R23, 0x8, PT ;  /* 0x000000081700780c */ /* 0x000fe20003f06070 */
[----:B------:R-:W-:Y:S01]  /*0640*/  BSSY.RECONVERGENT B1, `(.L_x_5) ;  /* 0x0000012000017945 */ /* 0x000fe20003800200 */
[----:B------:R-:W-:-:S11]  /*0650*/  LOP3.LUT P1, R20, R11, 0x7, RZ, 0xc0, !PT ;  /* 0x000000070b147812 */ /* 0x000fd6000782c0ff */
[----:B------:R-:W-:Y:S05]  /*0660*/  @!P0 BRA `(.L_x_6) ;  /* 0x00000000003c8947 */ /* 0x000fea0003800000 */
[----:B------:R-:W0:Y:S02]  /*0670*/  LDC.64 R4, c[0x0][0x3a8] ;  /* 0x0000ea00ff047b82 */ /* 0x000e240000000a00 */
[----:B0-----:R-:W-:-:S05]  /*0680*/  IMAD.WIDE.U32 R4, R10, 0x4, R4 ;  /* 0x000000040a047825 */ /* 0x001fca00078e0004 */
[----:B------:R-:W2:Y:S04]  /*0690*/  LDG.E R12, desc[UR6][R4.64] ;  /* 0x00000006040c7981 */ /* 0x000ea8000c1e1900 */
[----:B------:R-:W2:Y:S04]  /*06a0*/  LDG.E R13, desc[UR6][R4.64+0x4] ;  /* 0x00000406040d7981 */ /* 0x000ea8000c1e1900 */
[----:B------:R-:W3:Y:S04]  /*06b0*/  LDG.E R15, desc[UR6][R4.64+0x8] ;  /* 0x00000806040f7981 */ /* 0x000ee8000c1e1900 */
[----:B------:R-:W3:Y:S04]  /*06c0*/  LDG.E R14, desc[UR6][R4.64+0xc] ;  /* 0x00000c06040e7981 */ /* 0x000ee8000c1e1900 */
[----:B------:R-:W4:Y:S04]  /*06d0*/  LDG.E R17, desc[UR6][R4.64+0x10] ;  /* 0x0000100604117981 */ /* 0x000f28000c1e1900 */
[----:B------:R-:W4:Y:S04]  /*06e0*/  LDG.E R16, desc[UR6][R4.64+0x14] ;  /* 0x0000140604107981 */ /* 0x000f28000c1e1900 */
[----:B------:R-:W5:Y:S04]  /*06f0*/  LDG.E R19, desc[UR6][R4.64+0x18] ;  /* 0x0000180604137981 */ /* 0x000f68000c1e1900 */
[----:B------:R-:W5:Y:S01]  /*0700*/  LDG.E R18, desc[UR6][R4.64+0x1c] ;  /* 0x00001c0604127981 */ /* 0x000f62000c1e1900 */
[----:B------:R-:W-:-:S02]  /*0710*/  IADD3 R10, PT, PT, R10, 0x8, RZ ;  /* 0x000000080a0a7810 */ /* 0x000fc40007ffe0ff */
[----:B--2---:R-:W-:-:S04]  /*0720*/  IADD3 R12, PT, PT, R13, R12, R9 ;  /* 0x0000000c0d0c7210 */ /* 0x004fc80007ffe009 */
[----:B---3--:R-:W-:-:S04]  /*0730*/  IADD3 R12, PT, PT, R14, R15, R12 ;  /* 0x0000000f0e0c7210 */ /* 0x008fc80007ffe00c */
[----:B----4-:R-:W-:-:S04]  /*0740*/  IADD3 R12, PT, PT, R16, R17, R12 ;  /* 0x00000011100c7210 */ /* 0x010fc80007ffe00c */
[----:B-----5:R-:W-:-:S07]  /*0750*/  IADD3 R9, PT, PT, R18, R19, R12 ;  /* 0x0000001312097210 */ /* 0x020fce0007ffe00c */
.L_x_6:
[----:B------:R-:W-:Y:S05]  /*0760*/  BSYNC.RECONVERGENT B1 ;  /* 0x0000000000017941 */ /* 0x000fea0003800200 */
.L_x_5:
[----:B------:R-:W-:Y:S05]  /*0770*/  @!P1 BRA `(.L_x_1) ;  /* 0x0000000000709947 */ /* 0x000fea0003800000 */
[----:B------:R-:W-:Y:S01]  /*0780*/  ISETP.GE.U32.AND P0, PT, R20, 0x4, PT ;  /* 0x000000041400780c */ /* 0x000fe20003f06070 */
[----:B------:R-:W-:Y:S01]  /*0790*/  BSSY.RECONVERGENT B1, `(.L_x_7) ;  /* 0x000000d000017945 */ /* 0x000fe20003800200 */
[----:B------:R-:W-:-:S04]  /*07a0*/  LOP3.LUT R12, R11, 0x3, RZ, 0xc0, !PT ;  /* 0x000000030b0c7812 */ /* 0x000fc800078ec0ff */
[----:B------:R-:W-:-:S07]  /*07b0*/  ISETP.NE.AND P1, PT, R12, RZ, PT ;  /* 0x000000ff0c00720c */ /* 0x000fce0003f25270 */
[----:B------:R-:W-:Y:S06]  /*07c0*/  @!P0 BRA `(.L_x_8) ;  /* 0x0000000000248947 */ /* 0x000fec0003800000 */
[----:B------:R-:W0:Y:S02]  /*07d0*/  LDC.64 R4, c[0x0][0x3a8] ;  /* 0x0000ea00ff047b82 */ /* 0x000e240000000a00 */
[----:B0-----:R-:W-:-:S05]  /*07e0*/  IMAD.WIDE.U32 R4, R10, 0x4, R4 ;  /* 0x000000040a047825 */ /* 0x001fca00078e0004 */
[----:B------:R-:W2:Y:S04]  /*07f0*/  LDG.E R14, desc[UR6][R4.64] ;  /* 0x00000006040e7981 */ /* 0x000ea8000c1e1900 */
[----:B------:R-:W2:Y:S04]  /*0800*/  LDG.E R11, desc[UR6][R4.64+0x4] ;  /* 0x00000406040b7981 */ /* 0x000ea8000c1e1900 */
[----:B------:R-:W3:Y:S04]  /*0810*/  LDG.E R16, desc[UR6][R4.64+0x8] ;  /* 0x0000080604107981 */ /* 0x000ee8000c1e1900 */
[----:B------:R-:W3:Y:S01]  /*0820*/  LDG.E R13, desc[UR6][R4.64+0xc] ;  /* 0x00000c06040d7981 */ /* 0x000ee2000c1e1900 */
[----:B------:R-:W-:Y:S01]  /*0830*/  VIADD R10, R10, 0x4 ;  /* 0x000000040a0a7836 */ /* 0x000fe20000000000 */
[----:B--2---:R-:W-:-:S04]  /*0840*/  IADD3 R9, PT, PT, R11, R14, R9 ;  /* 0x0000000e0b097210 */ /* 0x004fc80007ffe009 */
[----:B---3--:R-:W-:-:S07]  /*0850*/  IADD3 R9, PT, PT, R13, R16, R9 ;  /* 0x000000100d097210 */ /* 0x008fce0007ffe009 */
.L_x_8:
[----:B------:R-:W-:Y:S05]  /*0860*/  BSYNC.RECONVERGENT B1 ;  /* 0x0000000000017941 */ /* 0x000fea0003800200 */
.L_x_7:
[----:B------:R-:W-:Y:S05]  /*0870*/  @!P1 BRA `(.L_x_1) ;  /* 0x0000000000309947 */ /* 0x000fea0003800000 */
[----:B------:R-:W0:Y:S01]  /*0880*/  LDC.64 R4, c[0x0][0x3a8] ;  /* 0x0000ea00ff047b82 */ /* 0x000e220000000a00 */
[----:B------:R-:W-:Y:S02]  /*0890*/  IMAD.MOV R12, RZ, RZ, -R12 ;  /* 0x000000ffff0c7224 */ /* 0x000fe400078e0a0c */
[----:B0-----:R-:W-:-:S07]  /*08a0*/  IMAD.WIDE.U32 R10, R10, 0x4, R4 ;  /* 0x000000040a0a7825 */ /* 0x001fce00078e0004 */
.L_x_9:
[----:B------:R-:W-:Y:S01]  /*08b0*/  MOV R4, R10 ;  /* 0x0000000a00047202 */ /* 0x000fe20000000f00 */
[----:B------:R-:W-:-:S05]  /*08c0*/  IMAD.MOV.U32 R5, RZ, RZ, R11 ;  /* 0x000000ffff057224 */ /* 0x000fca00078e000b */
[----:B------:R-:W2:Y:S01]  /*08d0*/  LDG.E R4, desc[UR6][R4.64] ;  /* 0x0000000604047981 */ /* 0x000ea2000c1e1900 */
[----:B------:R-:W-:Y:S01]  /*08e0*/  VIADD R12, R12, 0x1 ;  /* 0x000000010c0c7836 */ /* 0x000fe20000000000 */
[----:B------:R-:W-:-:S04]  /*08f0*/  IADD3 R10, P1, PT, R10, 0x4, RZ ;  /* 0x000000040a0a7810 */ /* 0x000fc80007f3e0ff */
[----:B------:R-:W-:Y:S01]  /*0900*/  ISETP.NE.AND P0, PT, R12, RZ, PT ;  /* 0x000000ff0c00720c */ /* 0x000fe20003f05270 */
[----:B------:R-:W-:Y:S01]  /*0910*/  IMAD.X R11, RZ, RZ, R11, P1 ;  /* 0x000000ffff0b7224 */ /* 0x000fe200008e060b */
[----:B--2---:R-:W-:-:S11]  /*0920*/  IADD3 R9, PT, PT, R4, R9, RZ ;  /* 0x0000000904097210 */ /* 0x004fd60007ffe0ff */
[----:B------:R-:W-:Y:S05]  /*0930*/  @P0 BRA `(.L_x_9) ;  /* 0xfffffffc00dc0947 */ /* 0x000fea000383ffff */
.L_x_1:
[----:B------:R-:W-:Y:S05]  /*0940*/  BSYNC.RECONVERGENT B0 ;  /* 0x0000000000007941 */ /* 0x000fea0003800200 */
.L_x_0:
[----:B------:R-:W0:Y:S08]  /*0950*/  LDC.64 R14, c[0x0][0x3d0] ;  /* 0x0000f400ff0e7b82 */ /* 0x000e300000000a00 */
[----:B------:R-:W1:Y:S08]  /*0960*/  LDC R17, c[0x0][0x398] ;  /* 0x0000e600ff117b82 */ /* 0x000e700000000800 */
[----:B------:R-:W2:Y:S01]  /*0970*/  LDC.64 R12, c[0x0][0x3c8] ;  /* 0x0000f200ff0c7b82 */ /* 0x000ea20000000a00 */
[----:B0-----:R-:W-:-:S07]  /*0980*/  IMAD.WIDE R14, R7, 0x4, R14 ;  /* 0x00000004070e7825 */ /* 0x001fce00078e020e */
[----:B------:R-:W0:Y:S01]  /*0990*/  LDC.64 R10, c[0x0][0x3d8] ;  /* 0x0000f600ff0a7b82 */ /* 0x000e220000000a00 */
[----:B------:R-:W3:Y:S01]  /*09a0*/  LDG.E R14, desc[UR6][R14.64] ;  /* 0x000000060e0e7981 */ /* 0x000ee2000c1e1900 */
[----:B------:R-:W-:Y:S01]  /*09b0*/  IADD3 R8, PT, PT, R8, R9, RZ ;  /* 0x0000000908087210 */ /* 0x000fe20007ffe0ff */
[----:B------:R-:W-:-:S05]  /*09c0*/  IMAD R9, R2, R3, RZ ;  /* 0x0000000302097224 */ /* 0x000fca00078e02ff */
[----:B------:R-:W4:Y:S01]  /*09d0*/  LDC.64 R4, c[0x0][0x3e0] ;  /* 0x0000f800ff047b82 */ /* 0x000f220000000a00 */
[----:B---3--:R3:W5:Y:S07]  /*09e0*/  F2I.FLOOR.NTZ R16, R14 ;  /* 0x0000000e00107305 */ /* 0x00876e0000207100 */
[----:B---3--:R-:W3:Y:S01]  /*09f0*/  LDC.64 R14, c[0x0][0x3c0] ;  /* 0x0000f000ff0e7b82 */ /* 0x008ee20000000a00 */
[----:B-----5:R-:W-:-:S04]  /*0a00*/  VIMNMX R16, PT, PT, RZ, R16, !PT ;  /* 0x00000010ff107248 */ /* 0x020fc80007fe0100 */
[----:B-1----:R-:W-:Y:S01]  /*0a10*/  VIADDMNMX R17, R17, 0xffffffff, R16, PT ;  /* 0xffffffff11117846 */ /* 0x002fe20003800110 */
[----:B------:R-:W-:-:S04]  /*0a20*/  IMAD R16, R3, UR8, R0 ;  /* 0x0000000803107c24 */ /* 0x000fc8000f8e0200 */
[--C-:B------:R-:W-:Y:S02]  /*0a30*/  IMAD R3, R8, R9, R16.reuse ;  /* 0x0000000908037224 */ /* 0x100fe400078e0210 */
[----:B------:R-:W-:Y:S02]  /*0a40*/  IMAD R0, R9, R17, R16 ;  /* 0x0000001109007224 */ /* 0x000fe400078e0210 */
[----:B--2---:R-:W-:-:S04]  /*0a50*/  IMAD.WIDE R12, R3, 0x4, R12 ;  /* 0x00000004030c7825 */ /* 0x004fc800078e020c */
[----:B0-----:R-:W-:Y:S02]  /*0a60*/  IMAD.WIDE R10, R0, 0x4, R10 ;  /* 0x00000004000a7825 */ /* 0x001fe400078e020a */
[----:B------:R-:W2:Y:S02]  /*0a70*/  LDG.E R12, desc[UR6][R12.64] ;  /* 0x000000060c0c7981 */ /* 0x000ea4000c1e1900 */
[----:B------:R-:W-:Y:S02]  /*0a80*/  IMAD R9, R6, R9, R16 ;  /* 0x0000000906097224 */ /* 0x000fe400078e0210 */
[----:B------:R-:W2:Y:S02]  /*0a90*/  LDG.E R11, desc[UR6][R10.64] ;  /* 0x000000060a0b7981 */ /* 0x000ea4000c1e1900 */
[----:B----4-:R-:W-:Y:S02]  /*0aa0*/  IMAD.WIDE R4, R9, 0x4, R4 ;  /* 0x0000000409047825 */ /* 0x010fe400078e0204 */
[----:B------:R-:W0:Y:S03]  /*0ab0*/  LDC.64 R8, c[0x0][0x3e8] ;  /* 0x0000fa00ff087b82 */ /* 0x000e260000000a00 */
[----:B------:R-:W4:Y:S01]  /*0ac0*/  LDG.E R6, desc[UR6][R4.64] ;  /* 0x0000000604067981 */ /* 0x000f22000c1e1900 */
[----:B------:R-:W-:-:S04]  /*0ad0*/  IMAD R7, R7, R2, UR8 ;  /* 0x0000000807077e24 */ /* 0x000fc8000f8e0202 */
[----:B0-----:R-:W-:-:S04]  /*0ae0*/  IMAD.WIDE R8, R7, 0x4, R8 ;  /* 0x0000000407087825 */ /* 0x001fc800078e0208 */
[----:B--2---:R-:W-:Y:S02]  /*0af0*/  FADD R17, R12, R11 ;  /* 0x0000000b0c117221 */ /* 0x004fe40000000000 */
[----:B------:R-:W0:Y:S02]  /*0b00*/  LDC.64 R10, c[0x0][0x3f0] ;  /* 0x0000fc00ff0a7b82 */ /* 0x000e240000000a00 */
[----:B----4-:R-:W-:Y:S01]  /*0b10*/  FMUL R17, R6, R17 ;  /* 0x0000001106117220 */ /* 0x010fe20000400000 */
[----:B---3--:R-:W-:-:S04]  /*0b20*/  IMAD.WIDE R6, R7, 0x4, R14 ;  /* 0x0000000407067825 */ /* 0x008fc800078e020e */
[----:B------:R-:W-:Y:S04]  /*0b30*/  REDG.E.ADD.F32.FTZ.RN.STRONG.GPU desc[UR6][R8.64], R17 ;  /* 0x00000011080079a6 */ /* 0x000fe8000c12f306 */
[----:B------:R-:W2:Y:S04]  /*0b40*/  LDG.E R12, desc[UR6][R4.64] ;  /* 0x00000006040c7981 */ /* 0x000ea8000c1e1900 */
[----:B------:R-:W2:Y:S01]  /*0b50*/  LDG.E R13, desc[UR6][R6.64] ;  /* 0x00000006060d7981 */ /* 0x000ea2000c1e1900 */
[----:B0-----:R-:W-:Y:S02]  /*0b60*/  IMAD.WIDE R2, R3, 0x4, R10 ;  /* 0x0000000403027825 */ /* 0x001fe400078e020a */
[----:B------:R-:W0:Y:S02]  /*0b70*/  LDC.64 R10, c[0x0][0x3f8] ;  /* 0x0000fe00ff0a7b82 */ /* 0x000e240000000a00 */
[----:B--2---:R-:W-:-:S05]  /*0b80*/  FMUL R13, R12, R13 ;  /* 0x0000000d0c0d7220 */ /* 0x004fca0000400000 */
[----:B------:R-:W-:Y:S04]  /*0b90*/  REDG.E.ADD.F32.FTZ.RN.STRONG.GPU desc[UR6][R2.64], R13 ;  /* 0x0000000d020079a6 */ /* 0x000fe8000c12f306 */
[----:B------:R-:W2:Y:S04]  /*0ba0*/  LDG.E R12, desc[UR6][R4.64] ;  /* 0x00000006040c7981 */ /* 0x000ea8000c1e1900 */
[----:B------:R-:W2:Y:S01]  /*0bb0*/  LDG.E R15, desc[UR6][R6.64] ;  /* 0x00000006060f7981 */ /* 0x000ea2000c1e1900 */
[----:B0-----:R-:W-:-:S04]  /*0bc0*/  IMAD.WIDE R10, R0, 0x4, R10 ;  /* 0x00000004000a7825 */ /* 0x001fc800078e020a */
[----:B--2---:R-:W-:-:S05]  /*0bd0*/  FMUL R15, R12, R15 ;  /* 0x0000000f0c0f7220 */ /* 0x004fca0000400000 */
[----:B------:R-:W-:Y:S01]  /*0be0*/  REDG.E.ADD.F32.FTZ.RN.STRONG.GPU desc[UR6][R10.64], R15 ;  /* 0x0000000f0a0079a6 */ /* 0x000fe2000c12f306 */
[----:B------:R-:W-:Y:S05]  /*0bf0*/  EXIT ;  /* 0x000000000000794d */ /* 0x000fea0003800000 */
.L_x_10:
[----:B------:R-:W-:-:S00]  /*0c00*/  BRA `(.L_x_10) ;  /* 0xfffffffc00fc7947 */ /* 0x000fc0000383ffff */
[----:B------:R-:W-:-:S00]  /*0c10*/  NOP ;  /* 0x0000000000007918 */ /* 0x000fc00000000000 */
        /* <DEDUP_REMOVED lines=14> */
.L_x_22:


//--------------------- .text._Z13rpe_v_forwardiiiiiiiPKiS0_S0_S0_PKfS2_S2_S2_Pf --------------------------
	.section	.text._Z13rpe_v_forwardiiiiiiiPKiS0_S0_S0_PKfS2_S2_S2_Pf,"ax",@progbits
	.align	128
        .global         _Z13rpe_v_forwardiiiiiiiPKiS0_S0_S0_PKfS2_S2_S2_Pf
        .type           _Z13rpe_v_forwardiiiiiiiPKiS0_S0_S0_PKfS2_S2_S2_Pf,@function
        .size           _Z13rpe_v_forwardiiiiiiiPKiS0_S0_S0_PKfS2_S2_S2_Pf,(.L_x_23 - _Z13rpe_v_forwardiiiiiiiPKiS0_S0_S0_PKfS2_S2_S2_Pf)
        .other          _Z13rpe_v_forwardiiiiiiiPKiS0_S0_S0_PKfS2_S2_S2_Pf,@"STO_CUDA_ENTRY STV_DEFAULT"
_Z13rpe_v_forwardiiiiiiiPKiS0_S0_S0_PKfS2_S2_S2_Pf:
.text._Z13rpe_v_forwardiiiiiiiPKiS0_S0_S0_PKfS2_S2_S2_Pf:
        /* <DEDUP_REMOVED lines=27> */
[----:B0-----:R-:W-:Y:S02]  /*01b0*/  IMAD.MOV.U32 R10, RZ, RZ, RZ ;  /* 0x000000ffff0a7224 */ /* 0x001fe400078e00ff */
[----:B-1----:R-:W-:-:S04]  /*01c0*/  IMAD.MOV R5, RZ, RZ, -R11 ;  /* 0x000000ffff057224 */ /* 0x002fc800078e0a0b */
[----:B------:R-:W-:-:S04]  /*01d0*/  IMAD R5, R5, R12, RZ ;  /* 0x0000000c05057224 */ /* 0x000fc800078e02ff */
[----:B------:R-:W-:-:S04]  /*01e0*/  IMAD.HI.U32 R11, R11, R5, R10 ;  /* 0x000000050b0b7227 */ /* 0x000fc800078e000a */
[----:B------:R-:W-:-:S04]  /*01f0*/  IMAD.MOV.U32 R5, RZ, RZ, R9 ;  /* 0x000000ffff057224 */ /* 0x000fc800078e0009 */
[----:B------:R-:W-:Y:S02]  /*0200*/  IMAD.HI.U32 R0, R11, R5, RZ ;  /* 0x000000050b007227 */ /* 0x000fe400078e00ff */
[----:B------:R-:W0:Y:S03]  /*0210*/  LDC.64 R10, c[0x0][0x3b0] ;  /* 0x0000ec00ff0a7b82 */ /* 0x000e260000000a00 */
[----:B------:R-:W-:-:S05]  /*0220*/  IADD3 R9, PT, PT, -R0, RZ, RZ ;  /* 0x000000ff00097210 */ /* 0x000fca0007ffe1ff */
[----:B------:R-:W-:-:S05]  /*0230*/  IMAD R5, R12, R9, R5 ;  /* 0x000000090c057224 */ /* 0x000fca00078e0205 */
[----:B------:R-:W-:-:S13]  /*0240*/  ISETP.GT.U32.AND P2, PT, R12, R5, PT ;  /* 0x000000050c00720c */ /* 0x000fda0003f44070 */
[----:B------:R-:W-:Y:S02]  /*0250*/  @!P2 IMAD.IADD R5, R5, 0x1, -R12 ;  /* 0x000000010505a824 */ /* 0x000fe400078e0a0c */
[----:B------:R-:W-:Y:S01]  /*0260*/  @!P2 VIADD R0, R0, 0x1 ;  /* 0x000000010000a836 */ /* 0x000fe20000000000 */
[----:B------:R-:W-:Y:S02]  /*0270*/  ISETP.NE.AND P2, PT, R4, RZ, PT ;  /* 0x000000ff0400720c */ /* 0x000fe40003f45270 */
[----:B------:R-:W-:Y:S02]  /*0280*/  ISETP.GE.U32.AND P0, PT, R5, R12, PT ;  /* 0x0000000c0500720c */ /* 0x000fe40003f06070 */
[----:B------:R-:W-:-:S04]  /*0290*/  LOP3.LUT R5, R7, R4, RZ, 0x3c, !PT ;  /* 0x0000000407057212 */ /* 0x000fc800078e3cff */
[----:B------:R-:W-:-:S07]  /*02a0*/  ISETP.GE.AND P1, PT, R5, RZ, PT ;  /* 0x000000ff0500720c */ /* 0x000fce0003f26270 */
[----:B------:R-:W-:-:S06]  /*02b0*/  @P0 VIADD R0, R0, 0x1 ;  /* 0x0000000100000836 */ /* 0x000fcc0000000000 */
[----:B------:R-:W-:Y:S01]  /*02c0*/  @!P1 IMAD.MOV R0, RZ, RZ, -R0 ;  /* 0x000000ffff009224 */ /* 0x000fe200078e0a00 */
[----:B------:R-:W-:-:S05]  /*02d0*/  @!P2 LOP3.LUT R0, RZ, R4, RZ, 0x33, !PT ;  /* 0x00000004ff00a212 */ /* 0x000fca00078e33ff */
[----:B0-----:R-:W-:-:S05]  /*02e0*/  IMAD.WIDE R4, R0, 0x4, R10 ;  /* 0x0000000400047825 */ /* 0x001fca00078e020a */
[----:B------:R-:W2:Y:S01]  /*02f0*/  LDG.E R11, desc[UR6][R4.64] ;  /* 0x00000006040b7981 */ /* 0x000ea2000c1e1900 */
[----:B------:R-:W-:Y:S01]  /*0300*/  BSSY.RECONVERGENT B0, `(.L_x_11) ;  /* 0x0000066000007945 */ /* 0x000fe20003800200 */
[----:B------:R-:W-:Y:S01]  /*0310*/  HFMA2 R9, -RZ, RZ, 0, 0 ;  /* 0x00000000ff097431 */ /* 0x000fe200000001ff */
[----:B--2---:R-:W-:-:S13]  /*0320*/  ISETP.GE.AND P0, PT, R11, 0x1, PT ;  /* 0x000000010b00780c */ /* 0x004fda0003f06270 */
[----:B------:R-:W-:Y:S05]  /*0330*/  @!P0 BRA `(.L_x_12) ;  /* 0x0000000400888947 */ /* 0x000fea0003800000 */
[C---:B------:R-:W-:Y:S01]  /*0340*/  ISETP.GE.U32.AND P1, PT, R11.reuse, 0x10, PT ;  /* 0x000000100b00780c */ /* 0x040fe20003f26070 */
[----:B------:R-:W-:Y:S01]  /*0350*/  BSSY.RECONVERGENT B1, `(.L_x_13) ;  /* 0x000002d000017945 */ /* 0x000fe20003800200 */
[----:B------:R-:W-:Y:S01]  /*0360*/  LOP3.LUT R23, R11, 0xf, RZ, 0xc0, !PT ;  /* 0x0000000f0b177812 */ /* 0x000fe200078ec0ff */
[----:B------:R-:W-:Y:S02]  /*0370*/  IMAD.MOV.U32 R10, RZ, RZ, RZ ;  /* 0x000000ffff0a7224 */ /* 0x000fe400078e00ff */
[----:B------:R-:W-:Y:S01]  /*0380*/  IMAD.MOV.U32 R9, RZ, RZ, RZ ;  /* 0x000000ffff097224 */ /* 0x000fe200078e00ff */
[----:B------:R-:W-:-:S07]  /*0390*/  ISETP.NE.AND P0, PT, R23, RZ, PT ;  /* 0x000000ff1700720c */ /* 0x000fce0003f05270 */
[----:B------:R-:W-:Y:S06]  /*03a0*/  @!P1 BRA `(.L_x_14) ;  /* 0x00000000009c9947 */ /* 0x000fec0003800000 */
        /* <DEDUP_REMOVED lines=8> */
.L_x_15:
[----:B------:R-:W-:Y:S02]  /*0430*/  IMAD.MOV.U32 R4, RZ, RZ, R14 ;  /* 0x000000ffff047224 */ /* 0x000fe400078e000e */
[----:B------:R-:W-:-:S05]  /*0440*/  IMAD.MOV.U32 R5, RZ, RZ, R15 ;  /* 0x000000ffff057224 */ /* 0x000fca00078e000f */
        /* <DEDUP_REMOVED lines=18> */
[----:B------:R-:W-:Y:S02]  /*0570*/  IADD3 R12, PT, PT, R12, 0x10, RZ ;  /* 0x000000100c0c7810 */ /* 0x000fe40007ffe0ff */
[----:B----4-:R-:W-:Y:S02]  /*0580*/  IADD3 R13, PT, PT, R14, R13, R25 ;  /* 0x0000000d0e0d7210 */ /* 0x010fe40007ffe019 */
[----:B------:R-:W-:Y:S02]  /*0590*/  ISETP.NE.AND P1, PT, R12, RZ, PT ;  /* 0x000000ff0c00720c */ /* 0x000fe40003f25270 */
[----:B------:R-:W-:-:S02]  /*05a0*/  IADD3 R14, P2, PT, R4, 0x40, RZ ;  /* 0x00000040040e7810 */ /* 0x000fc40007f5e0ff */
[----:B-----5:R-:W-:-:S03]  /*05b0*/  IADD3 R13, PT, PT, R16, R15, R13 ;  /* 0x0000000f100d7210 */ /* 0x020fc60007ffe00d */
[----:B------:R-:W-:Y:S01]  /*05c0*/  IMAD.X R15, RZ, RZ, R5, P2 ;  /* 0x000000ffff0f7224 */ /* 0x000fe200010e0605 */
[----:B------:R-:W-:-:S04]  /*05d0*/  IADD3 R13, PT, PT, R18, R17, R13 ;  /* 0x00000011120d7210 */ /* 0x000fc80007ffe00d */
[----:B------:R-:W-:-:S04]  /*05e0*/  IADD3 R13, PT, PT, R20, R19, R13 ;  /* 0x00000013140d7210 */ /* 0x000fc80007ffe00d */
[----:B--2---:R-:W-:-:S04]  /*05f0*/  IADD3 R9, PT, PT, R22, R9, R13 ;  /* 0x0000000916097210 */ /* 0x004fc80007ffe00d */
[----:B---3--:R-:W-:Y:S01]  /*0600*/  IADD3 R9, PT, PT, R21, R24, R9 ;  /* 0x0000001815097210 */ /* 0x008fe20007ffe009 */
[----:B------:R-:W-:Y:S06]  /*0610*/  @P1 BRA `(.L_x_15) ;  /* 0xfffffffc00841947 */ /* 0x000fec000383ffff */
.L_x_14:
[----:B------:R-:W-:Y:S05]  /*0620*/  BSYNC.RECONVERGENT B1 ;  /* 0x0000000000017941 */ /* 0x000fea0003800200 */
.L_x_13:
        /* <DEDUP_REMOVED lines=16> */
[----:B------:R-:W-:Y:S01]  /*0730*/  VIADD R10, R10, 0x8 ;  /* 0x000000080a0a7836 */ /* 0x000fe20000000000 */
[----:B--2---:R-:W-:-:S04]  /*0740*/  IADD3 R12, PT, PT, R13, R12, R9 ;  /* 0x0000000c0d0c7210 */ /* 0x004fc80007ffe009 */
[----:B---3--:R-:W-:-:S04]  /*0750*/  IADD3 R12, PT, PT, R14, R15, R12 ;  /* 0x0000000f0e0c7210 */ /* 0x008fc80007ffe00c */
[----:B----4-:R-:W-:-:S04]  /*0760*/  IADD3 R12, PT, PT, R16, R17, R12 ;  /* 0x00000011100c7210 */ /* 0x010fc80007ffe00c */
[----:B-----5:R-:W-:-:S07]  /*0770*/  IADD3 R9, PT, PT, R18, R19, R12 ;  /* 0x0000001312097210 */ /* 0x020fce0007ffe00c */
.L_x_17:
[----:B------:R-:W-:Y:S05]  /*0780*/  BSYNC.RECONVERGENT B1 ;  /* 0x0000000000017941 */ /* 0x000fea0003800200 */
.L_x_16:
        /* <DEDUP_REMOVED lines=15> */
.L_x_19:
[----:B------:R-:W-:Y:S05]  /*0880*/  BSYNC.RECONVERGENT B1 ;  /* 0x0000000000017941 */ /* 0x000fea0003800200 */
.L_x_18:
[----:B------:R-:W-:Y:S05]  /*0890*/  @!P1 BRA `(.L_x_12) ;  /* 0x0000000000309947 */ /* 0x000fea0003800000 */
[----:B------:R-:W0:Y:S01]  /*08a0*/  LDC.64 R4, c[0x0][0x3a8] ;  /* 0x0000ea00ff047b82 */ /* 0x000e220000000a00 */
[----:B------:R-:W-:Y:S01]  /*08b0*/  IADD3 R12, PT, PT, -R12, RZ, RZ ;  /* 0x000000ff0c0c7210 */ /* 0x000fe20007ffe1ff */
[----:B0-----:R-:W-:-:S07]  /*08c0*/  IMAD.WIDE.U32 R10, R10, 0x4, R4 ;  /* 0x000000040a0a7825 */ /* 0x001fce00078e0004 */
.L_x_20:
[----:B------:R-:W-:Y:S02]  /*08d0*/  IMAD.MOV.U32 R4, RZ, RZ, R10 ;  /* 0x000000ffff047224 */ /* 0x000fe400078e000a */
        /* <DEDUP_REMOVED lines=8> */
.L_x_12:
[----:B------:R-:W-:Y:S05]  /*0960*/  BSYNC.RECONVERGENT B0 ;  /* 0x0000000000007941 */ /* 0x000fea0003800200 */
.L_x_11:
[----:B------:R-:W0:Y:S08]  /*0970*/  LDC.64 R14, c[0x0][0x3d0] ;  /* 0x0000f400ff0e7b82 */ /* 0x000e300000000a00 */
[----:B------:R-:W1:Y:S08]  /*0980*/  LDC R17, c[0x0][0x398] ;  /* 0x0000e600ff117b82 */ /* 0x000e700000000800 */
[----:B------:R-:W2:Y:S01]  /*0990*/  LDC.64 R12, c[0x0][0x3c8] ;  /* 0x0000f200ff0c7b82 */ /* 0x000ea20000000a00 */
[----:B0-----:R-:W-:-:S07]  /*09a0*/  IMAD.WIDE R14, R7, 0x4, R14 ;  /* 0x00000004070e7825 */ /* 0x001fce00078e020e */
[----:B------:R-:W0:Y:S01]  /*09b0*/  LDC.64 R10, c[0x0][0x3d8] ;  /* 0x0000f600ff0a7b82 */ /* 0x000e220000000a00 */
[----:B------:R-:W3:Y:S01]  /*09c0*/  LDG.E R14, desc[UR6][R14.64] ;  /* 0x000000060e0e7981 */ /* 0x000ee2000c1e1900 */
[----:B------:R-:W-:-:S06]  /*09d0*/  IMAD.IADD R8, R8, 0x1, R9 ;  /* 0x0000000108087824 */ /* 0x000fcc00078e0209 */
[----:B------:R-:W4:Y:S01]  /*09e0*/  LDC.64 R4, c[0x0][0x3c0] ;  /* 0x0000f000ff047b82 */ /* 0x000f220000000a00 */
[----:B------:R-:W-:Y:S02]  /*09f0*/  IMAD R6, R3, UR8, R6 ;  /* 0x0000000803067c24 */ /* 0x000fe4000f8e0206 */
[----:B------:R-:W-:Y:S02]  /*0a00*/  IMAD R9, R2, R3, RZ ;  /* 0x0000000302097224 */ /* 0x000fe400078e02ff */
[----:B------:R-:W-:Y:S02]  /*0a10*/  IMAD R7, R7, R2, UR8 ;  /* 0x0000000807077e24 */ /* 0x000fe4000f8e0202 */
[----:B------:R-:W-:-:S04]  /*0a20*/  IMAD R3, R8, R9, R6 ;  /* 0x0000000908037224 */ /* 0x000fc800078e0206 */
[----:B--2---:R-:W-:Y:S02]  /*0a30*/  IMAD.WIDE R12, R3, 0x4, R12 ;  /* 0x00000004030c7825 */ /* 0x004fe400078e020c */
[----:B------:R-:W2:Y:S04]  /*0a40*/  LDC.64 R2, c[0x0][0x3e0] ;  /* 0x0000f800ff027b82 */ /* 0x000ea80000000a00 */
[----:B------:R-:W5:Y:S01]  /*0a50*/  LDG.E R12, desc[UR6][R12.64] ;  /* 0x000000060c0c7981 */ /* 0x000f62000c1e1900 */
[----:B----4-:R-:W-:-:S06]  /*0a60*/  IMAD.WIDE R4, R7, 0x4, R4 ;  /* 0x0000000407047825 */ /* 0x010fcc00078e0204 */
[----:B------:R-:W4:Y:S01]  /*0a70*/  LDG.E R4, desc[UR6][R4.64] ;  /* 0x0000000604047981 */ /* 0x000f22000c1e1900 */
[----:B---3--:R-:W3:Y:S02]  /*0a80*/  F2I.FLOOR.NTZ R16, R14 ;  /* 0x0000000e00107305 */ /* 0x008ee40000207100 */
[----:B---3--:R-:W-:-:S04]  /*0a90*/  VIMNMX R16, PT, PT, RZ, R16, !PT ;  /* 0x00000010ff107248 */ /* 0x008fc80007fe0100 */
[----:B-1----:R-:W-:-:S05]  /*0aa0*/  VIADDMNMX R16, R17, 0xffffffff, R16, PT ;  /* 0xffffffff11107846 */ /* 0x002fca0003800110 */
[----:B------:R-:W-:-:S04]  /*0ab0*/  IMAD R15, R9, R16, R6 ;  /* 0x00000010090f7224 */ /* 0x000fc800078e0206 */
[----:B0-----:R-:W-:-:S06]  /*0ac0*/  IMAD.WIDE R10, R15, 0x4, R10 ;  /* 0x000000040f0a7825 */ /* 0x001fcc00078e020a */
[----:B------:R-:W5:Y:S01]  /*0ad0*/  LDG.E R11, desc[UR6][R10.64] ;  /* 0x000000060a0b7981 */ /* 0x000f62000c1e1900 */
[----:B------:R-:W-:-:S04]  /*0ae0*/  IMAD R9, R0, R9, R6 ;  /* 0x0000000900097224 */ /* 0x000fc800078e0206 */
[----:B--2---:R-:W-:-:S04]  /*0af0*/  IMAD.WIDE R2, R9, 0x4, R2 ;  /* 0x0000000409027825 */ /* 0x004fc800078e0202 */
[----:B-----5:R-:W-:-:S04]  /*0b00*/  FADD R7, R12, R11 ;  /* 0x0000000b0c077221 */ /* 0x020fc80000000000 */
[----:B----4-:R-:W-:-:S05]  /*0b10*/  FMUL R7, R4, R7 ;  /* 0x0000000704077220 */ /* 0x010fca0000400000 */
[----:B------:R-:W-:Y:S01]  /*0b20*/  REDG.E.ADD.F32.FTZ.RN.STRONG.GPU desc[UR6][R2.64], R7 ;  /* 0x00000007020079a6 */ /* 0x000fe2000c12f306 */
[----:B------:R-:W-:Y:S05]  /*0b30*/  EXIT ;  /* 0x000000000000794d */ /* 0x000fea0003800000 */
.L_x_21:
        /* <DEDUP_REMOVED lines=12> */
.L_x_23:


//--------------------- .nv.shared.reserved.0     --------------------------
	.section	.nv.shared.reserved.0,"aw",@nobits
	.weak		__nv_reservedSMEM_offset_0_alias
	.size		__nv_reservedSMEM_offset_0_alias, 0, 64
	.other		__nv_reservedSMEM_offset_0_alias,@"STO_CUDA_RESERVED_SHARED STV_DEFAULT"
__nv_reservedSMEM_offset_0_alias:
	.zero		0
	.zero		64


//--------------------- .nv.constant0._Z14rpe_v_backwardiiiiiiiPKiS0_S0_S0_PKfS2_S2_S2_PfS3_S3_S3_ --------------------------
	.section	.nv.constant0._Z14rpe_v_backwardiiiiiiiPKiS0_S0_S0_PKfS2_S2_S2_PfS3_S3_S3_,"a",@progbits
	.sectionflags	@""
	.align	4
.nv.constant0._Z14rpe_v_backwardiiiiiiiPKiS0_S0_S0_PKfS2_S2_S2_PfS3_S3_S3_:
	.zero		1024


//--------------------- .nv.constant0._Z13rpe_v_forwardiiiiiiiPKiS0_S0_S0_PKfS2_S2_S2_Pf --------------------------
	.section	.nv.constant0._Z13rpe_v_forwardiiiiiiiPKiS0_S0_S0_PKfS2_S2_S2_Pf,"a",@progbits
	.sectionflags	@""
	.align	4
.nv.constant0._Z13rpe_v_forwardiiiiiiiPKiS0_S0_S0_PKfS2_S2_S2_Pf:
	.zero		1000


//--------------------- SYMBOLS --------------------------

	.type		.nv.reservedSmem.offset0,@object
	.size		.nv.reservedSmem.offset0,0x4
